//
// Generated by NVIDIA NVVM Compiler
//
// Compiler Build ID: CL-36424714
// Cuda compilation tools, release 13.0, V13.0.88
// Based on NVVM 20.0.0
//

.version 9.0
.target sm_100
.address_size 64

	// .globl	matrix_mul_spill

.visible .entry matrix_mul_spill(
	.param .u64 .ptr .align 1 matrix_mul_spill_param_0,
	.param .u64 .ptr .align 1 matrix_mul_spill_param_1,
	.param .u64 .ptr .align 1 matrix_mul_spill_param_2,
	.param .u32 matrix_mul_spill_param_3
)
{
	.local .align 16 .b8 	__local_depot0[2048];
	.reg .b64 	%SP;
	.reg .b64 	%SPL;
	.reg .pred 	%p<11>;
	.reg .b32 	%r<106>;
	.reg .b32 	%f<125>;
	.reg .b64 	%rd<121>;

	mov.u64 	%SPL, __local_depot0;
	ld.param.u64 	%rd7, [matrix_mul_spill_param_0];
	ld.param.u64 	%rd9, [matrix_mul_spill_param_1];
	ld.param.u64 	%rd8, [matrix_mul_spill_param_2];
	ld.param.u32 	%r32, [matrix_mul_spill_param_3];
	cvta.to.global.u64 	%rd1, %rd9;
	add.u64 	%rd2, %SPL, 0;
	mov.u32 	%r33, %ctaid.y;
	mov.u32 	%r34, %ntid.y;
	mov.u32 	%r35, %tid.y;
	mad.lo.s32 	%r1, %r33, %r34, %r35;
	mov.u32 	%r36, %ctaid.x;
	mov.u32 	%r37, %ntid.x;
	mov.u32 	%r38, %tid.x;
	mad.lo.s32 	%r2, %r36, %r37, %r38;
	max.s32 	%r39, %r1, %r2;
	setp.ge.s32 	%p1, %r39, %r32;
	@%p1 bra 	$L__BB0_16;
	cvta.to.global.u64 	%rd3, %rd7;
	mul.lo.s32 	%r3, %r32, %r1;
	mul.lo.s32 	%r4, %r32, %r32;
	add.s64 	%rd120, %rd2, 16;
	mov.b32 	%r96, 0;
$L__BB0_2:
	rem.s32 	%r41, %r96, %r32;
	add.s32 	%r42, %r41, %r3;
	rem.s32 	%r43, %r42, %r4;
	mul.wide.s32 	%rd11, %r43, 4;
	add.s64 	%rd12, %rd3, %rd11;
	ld.global.f32 	%f14, [%rd12];
	add.s32 	%r44, %r96, 1;
	rem.s32 	%r45, %r44, %r32;
	add.s32 	%r46, %r45, %r3;
	rem.s32 	%r47, %r46, %r4;
	mul.wide.s32 	%rd13, %r47, 4;
	add.s64 	%rd14, %rd3, %rd13;
	ld.global.f32 	%f15, [%rd14];
	add.s32 	%r48, %r96, 2;
	rem.s32 	%r49, %r48, %r32;
	add.s32 	%r50, %r49, %r3;
	rem.s32 	%r51, %r50, %r4;
	mul.wide.s32 	%rd15, %r51, 4;
	add.s64 	%rd16, %rd3, %rd15;
	ld.global.f32 	%f16, [%rd16];
	add.s32 	%r52, %r96, 3;
	rem.s32 	%r53, %r52, %r32;
	add.s32 	%r54, %r53, %r3;
	rem.s32 	%r55, %r54, %r4;
	mul.wide.s32 	%rd17, %r55, 4;
	add.s64 	%rd18, %rd3, %rd17;
	ld.global.f32 	%f17, [%rd18];
	st.local.v4.f32 	[%rd120+-16], {%f14, %f15, %f16, %f17};
	add.s32 	%r56, %r96, 4;
	rem.s32 	%r57, %r56, %r32;
	add.s32 	%r58, %r57, %r3;
	rem.s32 	%r59, %r58, %r4;
	mul.wide.s32 	%rd19, %r59, 4;
	add.s64 	%rd20, %rd3, %rd19;
	ld.global.f32 	%f18, [%rd20];
	add.s32 	%r60, %r96, 5;
	rem.s32 	%r61, %r60, %r32;
	add.s32 	%r62, %r61, %r3;
	rem.s32 	%r63, %r62, %r4;
	mul.wide.s32 	%rd21, %r63, 4;
	add.s64 	%rd22, %rd3, %rd21;
	ld.global.f32 	%f19, [%rd22];
	add.s32 	%r64, %r96, 6;
	rem.s32 	%r65, %r64, %r32;
	add.s32 	%r66, %r65, %r3;
	rem.s32 	%r67, %r66, %r4;
	mul.wide.s32 	%rd23, %r67, 4;
	add.s64 	%rd24, %rd3, %rd23;
	ld.global.f32 	%f20, [%rd24];
	add.s32 	%r68, %r96, 7;
	rem.s32 	%r69, %r68, %r32;
	add.s32 	%r70, %r69, %r3;
	rem.s32 	%r71, %r70, %r4;
	mul.wide.s32 	%rd25, %r71, 4;
	add.s64 	%rd26, %rd3, %rd25;
	ld.global.f32 	%f21, [%rd26];
	st.local.v4.f32 	[%rd120], {%f18, %f19, %f20, %f21};
	add.s64 	%rd120, %rd120, 32;
	add.s32 	%r96, %r96, 8;
	setp.eq.s32 	%p2, %r96, 512;
	@%p2 bra 	$L__BB0_3;
	bra.uni 	$L__BB0_2;
$L__BB0_3:
	add.s32 	%r73, %r32, -1;
	and.b32  	%r5, %r32, 15;
	setp.lt.u32 	%p3, %r73, 15;
	mov.f32 	%f124, 0f00000000;
	mov.b32 	%r100, 0;
	@%p3 bra 	$L__BB0_6;
	and.b32  	%r100, %r32, 2147483632;
	neg.s32 	%r99, %r100;
	shl.b32 	%r8, %r32, 4;
	mov.f32 	%f124, 0f00000000;
	mov.b32 	%r98, 4;
	mul.wide.s32 	%rd35, %r32, 4;
	mov.u32 	%r97, %r2;
$L__BB0_5:
	.pragma "nounroll";
	shl.b32 	%r75, %r98, 2;
	add.s32 	%r76, %r75, -16;
	cvt.u64.u32 	%rd27, %r76;
	and.b64  	%rd28, %rd27, 1984;
	add.s64 	%rd29, %rd2, %rd28;
	ld.local.f32 	%f25, [%rd29];
	mul.wide.s32 	%rd30, %r97, 4;
	add.s64 	%rd31, %rd1, %rd30;
	ld.global.f32 	%f26, [%rd31];
	fma.rn.f32 	%f27, %f25, %f26, %f124;
	add.s32 	%r77, %r75, -12;
	cvt.u64.u32 	%rd32, %r77;
	and.b64  	%rd33, %rd32, 1988;
	add.s64 	%rd34, %rd2, %rd33;
	ld.local.f32 	%f28, [%rd34];
	add.s64 	%rd36, %rd31, %rd35;
	ld.global.f32 	%f29, [%rd36];
	fma.rn.f32 	%f30, %f28, %f29, %f27;
	add.s32 	%r78, %r75, -8;
	cvt.u64.u32 	%rd37, %r78;
	and.b64  	%rd38, %rd37, 1992;
	add.s64 	%rd39, %rd2, %rd38;
	ld.local.f32 	%f31, [%rd39];
	add.s64 	%rd40, %rd36, %rd35;
	ld.global.f32 	%f32, [%rd40];
	fma.rn.f32 	%f33, %f31, %f32, %f30;
	ld.local.f32 	%f34, [%rd34+8];
	.pragma "used_bytes_mask 61680";
	ld.local.v4.f32 	{%f35, %f36, %f37, %f38}, [%rd34+12];
	add.s64 	%rd41, %rd40, %rd35;
	ld.global.f32 	%f39, [%rd41];
	fma.rn.f32 	%f40, %f34, %f39, %f33;
	cvt.u64.u32 	%rd42, %r75;
	and.b64  	%rd43, %rd42, 2000;
	add.s64 	%rd44, %rd2, %rd43;
	ld.local.f32 	%f41, [%rd44];
	add.s64 	%rd45, %rd41, %rd35;
	ld.global.f32 	%f42, [%rd45];
	fma.rn.f32 	%f43, %f41, %f42, %f40;
	add.s64 	%rd46, %rd45, %rd35;
	ld.global.f32 	%f44, [%rd46];
	fma.rn.f32 	%f45, %f36, %f44, %f43;
	ld.local.f32 	%f46, [%rd39+16];
	add.s64 	%rd47, %rd46, %rd35;
	ld.global.f32 	%f47, [%rd47];
	fma.rn.f32 	%f48, %f46, %f47, %f45;
	.pragma "used_bytes_mask 61680";
	ld.local.v4.f32 	{%f49, %f50, %f51, %f52}, [%rd34+28];
	add.s64 	%rd48, %rd47, %rd35;
	ld.global.f32 	%f53, [%rd48];
	fma.rn.f32 	%f54, %f38, %f53, %f48;
	add.s32 	%r79, %r75, 16;
	cvt.u64.u32 	%rd49, %r79;
	and.b64  	%rd50, %rd49, 2016;
	add.s64 	%rd51, %rd2, %rd50;
	ld.local.f32 	%f55, [%rd51];
	add.s64 	%rd52, %rd48, %rd35;
	ld.global.f32 	%f56, [%rd52];
	fma.rn.f32 	%f57, %f55, %f56, %f54;
	add.s64 	%rd53, %rd52, %rd35;
	ld.global.f32 	%f58, [%rd53];
	fma.rn.f32 	%f59, %f50, %f58, %f57;
	ld.local.f32 	%f60, [%rd39+32];
	add.s64 	%rd54, %rd53, %rd35;
	ld.global.f32 	%f61, [%rd54];
	fma.rn.f32 	%f62, %f60, %f61, %f59;
	.pragma "used_bytes_mask 61680";
	ld.local.v4.f32 	{%f63, %f64, %f65, %f66}, [%rd34+44];
	add.s64 	%rd55, %rd54, %rd35;
	ld.global.f32 	%f67, [%rd55];
	fma.rn.f32 	%f68, %f52, %f67, %f62;
	ld.local.f32 	%f69, [%rd44+32];
	add.s64 	%rd56, %rd55, %rd35;
	ld.global.f32 	%f70, [%rd56];
	fma.rn.f32 	%f71, %f69, %f70, %f68;
	add.s64 	%rd57, %rd56, %rd35;
	ld.global.f32 	%f72, [%rd57];
	fma.rn.f32 	%f73, %f64, %f72, %f71;
	ld.local.f32 	%f74, [%rd39+48];
	add.s64 	%rd58, %rd57, %rd35;
	ld.global.f32 	%f75, [%rd58];
	fma.rn.f32 	%f76, %f74, %f75, %f73;
	add.s64 	%rd59, %rd58, %rd35;
	ld.global.f32 	%f77, [%rd59];
	fma.rn.f32 	%f124, %f66, %f77, %f76;
	add.s32 	%r99, %r99, 16;
	add.s32 	%r98, %r98, 16;
	add.s32 	%r97, %r97, %r8;
	setp.ne.s32 	%p4, %r99, 0;
	@%p4 bra 	$L__BB0_5;
$L__BB0_6:
	setp.eq.s32 	%p5, %r5, 0;
	@%p5 bra 	$L__BB0_15;
	and.b32  	%r18, %r32, 7;
	setp.lt.u32 	%p6, %r5, 8;
	@%p6 bra 	$L__BB0_9;
	shl.b32 	%r80, %r100, 2;
	cvt.u64.u32 	%rd60, %r80;
	and.b64  	%rd61, %rd60, 2044;
	add.s64 	%rd62, %rd2, %rd61;
	ld.local.f32 	%f79, [%rd62];
	mad.lo.s32 	%r81, %r100, %r32, %r2;
	mul.wide.s32 	%rd63, %r81, 4;
	add.s64 	%rd64, %rd1, %rd63;
	ld.global.f32 	%f80, [%rd64];
	fma.rn.f32 	%f81, %f79, %f80, %f124;
	add.s32 	%r82, %r80, 4;
	cvt.u64.u32 	%rd65, %r82;
	and.b64  	%rd66, %rd65, 2044;
	add.s64 	%rd67, %rd2, %rd66;
	ld.local.f32 	%f82, [%rd67];
	mul.wide.s32 	%rd68, %r32, 4;
	add.s64 	%rd69, %rd64, %rd68;
	ld.global.f32 	%f83, [%rd69];
	fma.rn.f32 	%f84, %f82, %f83, %f81;
	add.s32 	%r83, %r80, 8;
	cvt.u64.u32 	%rd70, %r83;
	and.b64  	%rd71, %rd70, 2044;
	add.s64 	%rd72, %rd2, %rd71;
	ld.local.f32 	%f85, [%rd72];
	add.s64 	%rd73, %rd69, %rd68;
	ld.global.f32 	%f86, [%rd73];
	fma.rn.f32 	%f87, %f85, %f86, %f84;
	add.s32 	%r84, %r80, 12;
	cvt.u64.u32 	%rd74, %r84;
	and.b64  	%rd75, %rd74, 2044;
	add.s64 	%rd76, %rd2, %rd75;
	ld.local.f32 	%f88, [%rd76];
	add.s64 	%rd77, %rd73, %rd68;
	ld.global.f32 	%f89, [%rd77];
	fma.rn.f32 	%f90, %f88, %f89, %f87;
	add.s32 	%r85, %r80, 16;
	cvt.u64.u32 	%rd78, %r85;
	and.b64  	%rd79, %rd78, 2044;
	add.s64 	%rd80, %rd2, %rd79;
	ld.local.f32 	%f91, [%rd80];
	add.s64 	%rd81, %rd77, %rd68;
	ld.global.f32 	%f92, [%rd81];
	fma.rn.f32 	%f93, %f91, %f92, %f90;
	add.s32 	%r86, %r80, 20;
	cvt.u64.u32 	%rd82, %r86;
	and.b64  	%rd83, %rd82, 2044;
	add.s64 	%rd84, %rd2, %rd83;
	ld.local.f32 	%f94, [%rd84];
	add.s64 	%rd85, %rd81, %rd68;
	ld.global.f32 	%f95, [%rd85];
	fma.rn.f32 	%f96, %f94, %f95, %f93;
	add.s32 	%r87, %r80, 24;
	cvt.u64.u32 	%rd86, %r87;
	and.b64  	%rd87, %rd86, 2044;
	add.s64 	%rd88, %rd2, %rd87;
	ld.local.f32 	%f97, [%rd88];
	add.s64 	%rd89, %rd85, %rd68;
	ld.global.f32 	%f98, [%rd89];
	fma.rn.f32 	%f99, %f97, %f98, %f96;
	add.s32 	%r88, %r80, 28;
	cvt.u64.u32 	%rd90, %r88;
	and.b64  	%rd91, %rd90, 2044;
	add.s64 	%rd92, %rd2, %rd91;
	ld.local.f32 	%f100, [%rd92];
	add.s64 	%rd93, %rd89, %rd68;
	ld.global.f32 	%f101, [%rd93];
	fma.rn.f32 	%f124, %f100, %f101, %f99;
	add.s32 	%r100, %r100, 8;
$L__BB0_9:
	setp.eq.s32 	%p7, %r18, 0;
	@%p7 bra 	$L__BB0_15;
	and.b32  	%r21, %r32, 3;
	setp.lt.u32 	%p8, %r18, 4;
	@%p8 bra 	$L__BB0_12;
	shl.b32 	%r89, %r100, 2;
	cvt.u64.u32 	%rd94, %r89;
	and.b64  	%rd95, %rd94, 2044;
	add.s64 	%rd96, %rd2, %rd95;
	ld.local.f32 	%f103, [%rd96];
	mad.lo.s32 	%r90, %r100, %r32, %r2;
	mul.wide.s32 	%rd97, %r90, 4;
	add.s64 	%rd98, %rd1, %rd97;
	ld.global.f32 	%f104, [%rd98];
	fma.rn.f32 	%f105, %f103, %f104, %f124;
	add.s32 	%r91, %r89, 4;
	cvt.u64.u32 	%rd99, %r91;
	and.b64  	%rd100, %rd99, 2044;
	add.s64 	%rd101, %rd2, %rd100;
	ld.local.f32 	%f106, [%rd101];
	mul.wide.s32 	%rd102, %r32, 4;
	add.s64 	%rd103, %rd98, %rd102;
	ld.global.f32 	%f107, [%rd103];
	fma.rn.f32 	%f108, %f106, %f107, %f105;
	add.s32 	%r92, %r89, 8;
	cvt.u64.u32 	%rd104, %r92;
	and.b64  	%rd105, %rd104, 2044;
	add.s64 	%rd106, %rd2, %rd105;
	ld.local.f32 	%f109, [%rd106];
	add.s64 	%rd107, %rd103, %rd102;
	ld.global.f32 	%f110, [%rd107];
	fma.rn.f32 	%f111, %f109, %f110, %f108;
	add.s32 	%r93, %r89, 12;
	cvt.u64.u32 	%rd108, %r93;
	and.b64  	%rd109, %rd108, 2044;
	add.s64 	%rd110, %rd2, %rd109;
	ld.local.f32 	%f112, [%rd110];
	add.s64 	%rd111, %rd107, %rd102;
	ld.global.f32 	%f113, [%rd111];
	fma.rn.f32 	%f124, %f112, %f113, %f111;
	add.s32 	%r100, %r100, 4;
$L__BB0_12:
	setp.eq.s32 	%p9, %r21, 0;
	@%p9 bra 	$L__BB0_15;
	mad.lo.s32 	%r104, %r100, %r32, %r2;
	neg.s32 	%r103, %r21;
$L__BB0_14:
	.pragma "nounroll";
	mul.wide.s32 	%rd112, %r104, 4;
	add.s64 	%rd113, %rd1, %rd112;
	shl.b32 	%r94, %r100, 2;
	cvt.u64.u32 	%rd114, %r94;
	and.b64  	%rd115, %rd114, 2044;
	add.s64 	%rd116, %rd2, %rd115;
	ld.local.f32 	%f114, [%rd116];
	ld.global.f32 	%f115, [%rd113];
	fma.rn.f32 	%f124, %f114, %f115, %f124;
	add.s32 	%r100, %r100, 1;
	add.s32 	%r104, %r104, %r32;
	add.s32 	%r103, %r103, 1;
	setp.ne.s32 	%p10, %r103, 0;
	@%p10 bra 	$L__BB0_14;
$L__BB0_15:
	add.s32 	%r95, %r3, %r2;
	cvta.to.global.u64 	%rd117, %rd8;
	mul.wide.s32 	%rd118, %r95, 4;
	add.s64 	%rd119, %rd117, %rd118;
	st.global.f32 	[%rd119], %f124;
$L__BB0_16:
	ret;

}


// ===== COMPILED SASS (sm_100) =====

	.target	sm_100

	.elftype	@"ET_EXEC"


//--------------------- .note.nv.tkinfo           --------------------------
	.section	.note.nv.tkinfo,"",@"SHT_NOTE"
	.sectionflags	@"SHF_NOTE_NV_TKINFO"
	.tkinfo
        /*0018*/ 	.word	0x00000002
        /*0030*/ 	.string	""
        /*0030*/ 	.string	"ptxas"
        /*0030*/ 	.string	"Cuda compilation tools, release 13.0, V13.0.88"
        /*0030*/ 	.string	"Build cuda_13.0.r13.0/compiler.36424714_0"
        /*0030*/ 	.string	"-arch sm_100 -m 64 "



//--------------------- .note.nv.cuinfo           --------------------------
	.section	.note.nv.cuinfo,"",@"SHT_NOTE"
	.sectionflags	@"SHF_NOTE_NV_CUINFO"
        /*0018*/ 	.short	0x0002
        /*001a*/ 	.short	0x0064
        /*001c*/ 	.short	0x0082
	.zero		2


//--------------------- .nv.info                  --------------------------
	.section	.nv.info,"",@"SHT_CUDA_INFO"
	.align	4


	//----- nvinfo : EIATTR_REGCOUNT
	.align		4
        /*0000*/ 	.byte	0x04, 0x2f
        /*0002*/ 	.short	(.L_1 - .L_0)
	.align		4
.L_0:
        /*0004*/ 	.word	index@(matrix_mul_spill)
        /*0008*/ 	.word	0x00000020


	//----- nvinfo : EIATTR_FRAME_SIZE
	.align		4
.L_1:
        /*000c*/ 	.byte	0x04, 0x11
        /*000e*/ 	.short	(.L_3 - .L_2)
	.align		4
.L_2:
        /*0010*/ 	.word	index@(matrix_mul_spill)
        /*0014*/ 	.word	0x00000800


	//----- nvinfo : EIATTR_MIN_STACK_SIZE
	.align		4
.L_3:
        /*0018*/ 	.byte	0x04, 0x12
        /*001a*/ 	.short	(.L_5 - .L_4)
	.align		4
.L_4:
        /*001c*/ 	.word	index@(matrix_mul_spill)
        /*0020*/ 	.word	0x00000800
.L_5:


//--------------------- .nv.compat                --------------------------
	.section	.nv.compat,"",@"SHT_CUDA_COMPAT_INFO"
	.align	4
        /*0000*/ 	.byte	0x02, 0x09, 0x00, 0x00, 0x02, 0x02, 0x01, 0x00, 0x02, 0x05, 0x05, 0x00, 0x03, 0x07, 0x01, 0x01
        /*0010*/ 	.byte	0x02, 0x03, 0x00, 0x00, 0x02, 0x06, 0x01, 0x00, 0x04, 0x0b, 0x08, 0x00, 0x09, 0x00, 0x00, 0x00
        /*0020*/ 	.byte	0x00, 0x00, 0x00, 0x00


//--------------------- .nv.info.matrix_mul_spill --------------------------
	.section	.nv.info.matrix_mul_spill,"",@"SHT_CUDA_INFO"
	.sectionflags	@""
	.align	4


	//----- nvinfo : EIATTR_CUDA_API_VERSION
	.align		4
        /*0000*/ 	.byte	0x04, 0x37
        /*0002*/ 	.short	(.L_7 - .L_6)
.L_6:
        /*0004*/ 	.word	0x00000082


	//----- nvinfo : EIATTR_KPARAM_INFO
	.align		4
.L_7:
        /*0008*/ 	.byte	0x04, 0x17
        /*000a*/ 	.short	(.L_9 - .L_8)
.L_8:
        /*000c*/ 	.word	0x00000000
        /*0010*/ 	.short	0x0003
        /*0012*/ 	.short	0x0018
        /*0014*/ 	.byte	0x00, 0xf0, 0x11, 0x00


	//----- nvinfo : EIATTR_KPARAM_INFO
	.align		4
.L_9:
        /*0018*/ 	.byte	0x04, 0x17
        /*001a*/ 	.short	(.L_11 - .L_10)
.L_10:
        /*001c*/ 	.word	0x00000000
        /*0020*/ 	.short	0x0002
        /*0022*/ 	.short	0x0010
        /*0024*/ 	.byte	0x00, 0xf5, 0x21, 0x00


	//----- nvinfo : EIATTR_KPARAM_INFO
	.align		4
.L_11:
        /*0028*/ 	.byte	0x04, 0x17
        /*002a*/ 	.short	(.L_13 - .L_12)
.L_12:
        /*002c*/ 	.word	0x00000000
        /*0030*/ 	.short	0x0001
        /*0032*/ 	.short	0x0008
        /*0034*/ 	.byte	0x00, 0xf5, 0x21, 0x00


	//----- nvinfo : EIATTR_KPARAM_INFO
	.align		4
.L_13:
        /*0038*/ 	.byte	0x04, 0x17
        /*003a*/ 	.short	(.L_15 - .L_14)
.L_14:
        /*003c*/ 	.word	0x00000000
        /*0040*/ 	.short	0x0000
        /*0042*/ 	.short	0x0000
        /*0044*/ 	.byte	0x00, 0xf5, 0x21, 0x00


	//----- nvinfo : EIATTR_SPARSE_MMA_MASK
	.align		4
.L_15:
        /*0048*/ 	.byte	0x03, 0x50
        /*004a*/ 	.short	0x0000


	//----- nvinfo : EIATTR_MAXREG_COUNT
	.align		4
        /*004c*/ 	.byte	0x03, 0x1b
        /*004e*/ 	.short	0x00ff


	//----- nvinfo : EIATTR_MERCURY_ISA_VERSION
	.align		4
        /*0050*/ 	.byte	0x03, 0x5f
        /*0052*/ 	.short	0x0101


	//----- nvinfo : EIATTR_VRC_CTA_INIT_COUNT
	.align		4
        /*0054*/ 	.byte	0x02, 0x4a
	.zero		1
	.zero		1


	//----- nvinfo : EIATTR_EXIT_INSTR_OFFSETS
	.align		4
        /*0058*/ 	.byte	0x04, 0x1c
        /*005a*/ 	.short	(.L_17 - .L_16)


	//   ....[0]....
.L_16:
        /*005c*/ 	.word	0x000000d0


	//   ....[1]....
        /*0060*/ 	.word	0x00002d00


	//----- nvinfo : EIATTR_CBANK_PARAM_SIZE
	.align		4
.L_17:
        /*0064*/ 	.byte	0x03, 0x19
        /*0066*/ 	.short	0x001c


	//----- nvinfo : EIATTR_PARAM_CBANK
	.align		4
        /*0068*/ 	.byte	0x04, 0x0a
        /*006a*/ 	.short	(.L_19 - .L_18)
	.align		4
.L_18:
        /*006c*/ 	.word	index@(.nv.constant0.matrix_mul_spill)
        /*0070*/ 	.short	0x0380
        /*0072*/ 	.short	0x001c


	//----- nvinfo : EIATTR_SW_WAR
	.align		4
.L_19:
        /*0074*/ 	.byte	0x04, 0x36
        /*0076*/ 	.short	(.L_21 - .L_20)
.L_20:
        /*0078*/ 	.word	0x00000008
.L_21:


//--------------------- .nv.callgraph             --------------------------
	.section	.nv.callgraph,"",@"SHT_CUDA_CALLGRAPH"
	.align	4
	.sectionentsize	8
	.align		4
        /*0000*/ 	.word	0x00000000
	.align		4
        /*0004*/ 	.word	0xffffffff
	.align		4
        /*0008*/ 	.word	0x00000000
	.align		4
        /*000c*/ 	.word	0xfffffffe
	.align		4
        /*0010*/ 	.word	0x00000000
	.align		4
        /*0014*/ 	.word	0xfffffffd
	.align		4
        /*0018*/ 	.word	0x00000000
	.align		4
        /*001c*/ 	.word	0xfffffffc


//--------------------- .text.matrix_mul_spill    --------------------------
	.section	.text.matrix_mul_spill,"ax",@progbits
	.align	128
        .global         matrix_mul_spill
        .type           matrix_mul_spill,@function
        .size           matrix_mul_spill,(.L_x_8 - matrix_mul_spill)
        .other          matrix_mul_spill,@"STO_CUDA_ENTRY STV_DEFAULT"
matrix_mul_spill:
.text.matrix_mul_spill:
[----:B------:R-:W0:Y:S01]  /*0000*/  LDC R1, c[0x0][0x37c] ;  /* 0x0000df00ff017b82 */ /* 0x000e220000000800 */
[----:B------:R-:W1:Y:S07]  /*0010*/  S2R R0, SR_TID.Y ;  /* 0x0000000000007919 */ /* 0x000e6e0000002200 */
[----:B------:R-:W1:Y:S01]  /*0020*/  LDC R3, c[0x0][0x364] ;  /* 0x0000d900ff037b82 */ /* 0x000e620000000800 */
[----:B0-----:R-:W-:Y:S01]  /*0030*/  VIADD R1, R1, 0xfffff800 ;  /* 0xfffff80001017836 */ /* 0x001fe20000000000 */
[----:B------:R-:W0:Y:S06]  /*0040*/  S2R R2, SR_TID.X ;  /* 0x0000000000027919 */ /* 0x000e2c0000002100 */
[----:B------:R-:W1:Y:S08]  /*0050*/  S2UR UR4, SR_CTAID.Y ;  /* 0x00000000000479c3 */ /* 0x000e700000002600 */
[----:B------:R-:W0:Y:S08]  /*0060*/  S2UR UR5, SR_CTAID.X ;  /* 0x00000000000579c3 */ /* 0x000e300000002500 */
[----:B------:R-:W0:Y:S08]  /*0070*/  LDC R5, c[0x0][0x360] ;  /* 0x0000d800ff057b82 */ /* 0x000e300000000800 */
[----:B------:R-:W2:Y:S01]  /*0080*/  LDC R8, c[0x0][0x398] ;  /* 0x0000e600ff087b82 */ /* 0x000ea20000000800 */
[----:B-1----:R-:W-:-:S02]  /*0090*/  IMAD R3, R3, UR4, R0 ;  /* 0x0000000403037c24 */ /* 0x002fc4000f8e0200 */
[----:B0-----:R-:W-:-:S05]  /*00a0*/  IMAD R5, R5, UR5, R2 ;  /* 0x0000000505057c24 */ /* 0x001fca000f8e0202 */
[----:B------:R-:W-:-:S04]  /*00b0*/  VIMNMX R7, PT, PT, R3, R5, !PT ;  /* 0x0000000503077248 */ /* 0x000fc80007fe0100 */
[----:B--2---:R-:W-:-:S13]  /*00c0*/  ISETP.GE.AND P0, PT, R7, R8, PT ;  /* 0x000000080700720c */ /* 0x004fda0003f06270 */
[----:B------:R-:W-:Y:S05]  /*00d0*/  @P0 EXIT ;  /* 0x000000000000094d */ /* 0x000fea0003800000 */
[-C--:B------:R-:W-:Y:S01]  /*00e0*/  IABS R2, R8.reuse ;  /* 0x0000000800027213 */ /* 0x080fe20000000000 */
[----:B------:R-:W-:Y:S01]  /*00f0*/  IMAD R20, R8, R8, RZ ;  /* 0x0000000808147224 */ /* 0x000fe200078e02ff */
[----:B------:R-:W0:Y:S02]  /*0100*/  LDCU.64 UR4, c[0x0][0x358] ;  /* 0x00006b00ff0477ac */ /* 0x000e240008000a00 */
[----:B------:R-:W1:Y:S01]  /*0110*/  I2F.RP R7, R2 ;  /* 0x0000000200077306 */ /* 0x000e620000209400 */
[C---:B------:R-:W-:Y:S02]  /*0120*/  ISETP.GT.U32.AND P0, PT, R2.reuse, RZ, PT ;  /* 0x000000ff0200720c */ /* 0x040fe40003f04070 */
[----:B------:R-:W-:Y:S02]  /*0130*/  IABS R0, R20 ;  /* 0x0000001400007213 */ /* 0x000fe40000000000 */
[C---:B------:R-:W-:Y:S02]  /*0140*/  ISETP.GT.U32.AND P1, PT, R2.reuse, 0x1, PT ;  /* 0x000000010200780c */ /* 0x040fe40003f24070 */
[----:B------:R-:W-:Y:S01]  /*0150*/  IADD3 R21, PT, PT, -R2, 0x1, RZ ;  /* 0x0000000102157810 */ /* 0x000fe20007ffe1ff */
[----:B------:R-:W2:Y:S03]  /*0160*/  I2F.RP R4, R0 ;  /* 0x0000000000047306 */ /* 0x000ea60000209400 */
[----:B------:R-:W-:-:S04]  /*0170*/  SEL R21, R21, 0x1, !P1 ;  /* 0x0000000115157807 */ /* 0x000fc80004800000 */
[----:B------:R-:W-:Y:S01]  /*0180*/  ISETP.GT.U32.AND P2, PT, R2, R21, PT ;  /* 0x000000150200720c */ /* 0x000fe20003f44070 */
[----:B-1----:R-:W1:Y:S08]  /*0190*/  MUFU.RCP R7, R7 ;  /* 0x0000000700077308 */ /* 0x002e700000001000 */
[----:B------:R-:W-:Y:S04]  /*01a0*/  I2F.RP R9, R0 ;  /* 0x0000000000097306 */ /* 0x000fe80000209400 */
[----:B------:R-:W-:-:S04]  /*01b0*/  @!P2 IADD3 R21, PT, PT, R21, -R2, RZ ;  /* 0x800000021515a210 */ /* 0x000fc80007ffe0ff */
[----:B--2---:R-:W2:Y:S01]  /*01c0*/  MUFU.RCP R4, R4 ;  /* 0x0000000400047308 */ /* 0x004ea20000001000 */
[----:B-1----:R-:W-:-:S07]  /*01d0*/  VIADD R12, R7, 0xffffffe ;  /* 0x0ffffffe070c7836 */ /* 0x002fce0000000000 */
[----:B------:R-:W1:Y:S08]  /*01e0*/  I2F.RP R15, R0 ;  /* 0x00000000000f7306 */ /* 0x000e700000209400 */
[----:B------:R-:W-:Y:S01]  /*01f0*/  I2F.RP R17, R0 ;  /* 0x0000000000117306 */ /* 0x000fe20000209400 */
[----:B--2---:R-:W-:-:S07]  /*0200*/  IADD3 R10, PT, PT, R4, 0xffffffe, RZ ;  /* 0x0ffffffe040a7810 */ /* 0x004fce0007ffe0ff */
[----:B------:R-:W2:Y:S08]  /*0210*/  MUFU.RCP R9, R9 ;  /* 0x0000000900097308 */ /* 0x000eb00000001000 */
[----:B------:R3:W4:Y:S08]  /*0220*/  F2I.FTZ.U32.TRUNC.NTZ R13, R12 ;  /* 0x0000000c000d7305 */ /* 0x000730000021f000 */
[----:B-1----:R-:W1:Y:S01]  /*0230*/  MUFU.RCP R15, R15 ;  /* 0x0000000f000f7308 */ /* 0x002e620000001000 */
[----:B--2---:R-:W-:-:S02]  /*0240*/  VIADD R7, R9, 0xffffffe ;  /* 0x0ffffffe09077836 */ /* 0x004fc40000000000 */
[----:B---3--:R-:W-:Y:S02]  /*0250*/  IMAD.MOV.U32 R12, RZ, RZ, RZ ;  /* 0x000000ffff0c7224 */ /* 0x008fe400078e00ff */
[----:B----4-:R-:W-:-:S03]  /*0260*/  IMAD.MOV R9, RZ, RZ, -R13 ;  /* 0x000000ffff097224 */ /* 0x010fc600078e0a0d */
[----:B------:R2:W3:Y:S01]  /*0270*/  F2I.FTZ.U32.TRUNC.NTZ R11, R10 ;  /* 0x0000000a000b7305 */ /* 0x0004e2000021f000 */
[----:B------:R-:W-:-:S04]  /*0280*/  IMAD R9, R9, R2, RZ ;  /* 0x0000000209097224 */ /* 0x000fc800078e02ff */
[----:B------:R-:W-:-:S03]  /*0290*/  IMAD.HI.U32 R4, R13, R9, R12 ;  /* 0x000000090d047227 */ /* 0x000fc600078e000c */
[----:B------:R4:W5:Y:S01]  /*02a0*/  MUFU.RCP R14, R17 ;  /* 0x00000011000e7308 */ /* 0x0009620000001000 */
[----:B--2---:R-:W-:Y:S01]  /*02b0*/  HFMA2 R10, -RZ, RZ, 0, 0 ;  /* 0x00000000ff0a7431 */ /* 0x004fe200000001ff */
[----:B-1----:R-:W-:Y:S02]  /*02c0*/  IADD3 R16, PT, PT, R15, 0xffffffe, RZ ;  /* 0x0ffffffe0f107810 */ /* 0x002fe40007ffe0ff */
[----:B------:R-:W-:Y:S01]  /*02d0*/  IABS R13, R8 ;  /* 0x00000008000d7213 */ /* 0x000fe20000000000 */
[----:B------:R-:W-:-:S03]  /*02e0*/  IMAD.HI.U32 R22, R4, 0x4, RZ ;  /* 0x0000000404167827 */ /* 0x000fc600078e00ff */
[----:B------:R-:W-:Y:S01]  /*02f0*/  I2F.RP R6, R0 ;  /* 0x0000000000067306 */ /* 0x000fe20000209400 */
[----:B---3--:R-:W-:Y:S02]  /*0300*/  IMAD.MOV R19, RZ, RZ, -R11 ;  /* 0x000000ffff137224 */ /* 0x008fe400078e0a0b */
[----:B------:R-:W-:Y:S02]  /*0310*/  IMAD.MOV R23, RZ, RZ, -R13 ;  /* 0x000000ffff177224 */ /* 0x000fe400078e0a0d */
[----:B----4-:R-:W-:-:S03]  /*0320*/  IMAD R17, R19, R0, RZ ;  /* 0x0000000013117224 */ /* 0x010fc600078e02ff */
[----:B------:R-:W1:Y:S01]  /*0330*/  F2I.FTZ.U32.TRUNC.NTZ R7, R7 ;  /* 0x0000000700077305 */ /* 0x000e62000021f000 */
[----:B-----5:R-:W-:Y:S01]  /*0340*/  VIADD R14, R14, 0xffffffe ;  /* 0x0ffffffe0e0e7836 */ /* 0x020fe20000000000 */
[----:B------:R-:W-:Y:S01]  /*0350*/  SEL R23, R23, RZ, !P0 ;  /* 0x000000ff17177207 */ /* 0x000fe20004000000 */
[C-C-:B------:R-:W-:Y:S01]  /*0360*/  IMAD.HI.U32 R12, R11.reuse, R17, R10.reuse ;  /* 0x000000110b0c7227 */ /* 0x140fe200078e000a */
[----:B------:R-:W-:Y:S02]  /*0370*/  ISETP.NE.AND P0, PT, R8, RZ, PT ;  /* 0x000000ff0800720c */ /* 0x000fe40003f05270 */
[----:B------:R-:W-:Y:S01]  /*0380*/  ISETP.GT.U32.AND P1, PT, R2, R23, PT ;  /* 0x000000170200720c */ /* 0x000fe20003f24070 */
[----:B------:R-:W-:Y:S01]  /*0390*/  IMAD.HI.U32 R13, R11, R17, R10 ;  /* 0x000000110b0d7227 */ /* 0x000fe200078e000a */
[----:B------:R-:W2:Y:S01]  /*03a0*/  F2I.FTZ.U32.TRUNC.NTZ R15, R16 ;  /* 0x00000010000f7305 */ /* 0x000ea2000021f000 */
[----:B-1----:R-:W-:-:S07]  /*03b0*/  IADD3 R17, PT, PT, RZ, -R7, RZ ;  /* 0x80000007ff117210 */ /* 0x002fce0007ffe0ff */
[----:B------:R1:W3:Y:S03]  /*03c0*/  MUFU.RCP R9, R6 ;  /* 0x0000000600097308 */ /* 0x0002e60000001000 */
[----:B------:R-:W-:Y:S02]  /*03d0*/  @!P1 IMAD.IADD R23, R23, 0x1, -R2 ;  /* 0x0000000117179824 */ /* 0x000fe400078e0a02 */
[----:B------:R-:W-:Y:S02]  /*03e0*/  IMAD R17, R17, R0, RZ ;  /* 0x0000000011117224 */ /* 0x000fe400078e02ff */
[----:B--2---:R-:W-:Y:S01]  /*03f0*/  IMAD.MOV R19, RZ, RZ, -R15 ;  /* 0x000000ffff137224 */ /* 0x004fe200078e0a0f */
[----:B------:R-:W2:Y:S01]  /*0400*/  F2I.FTZ.U32.TRUNC.NTZ R11, R14 ;  /* 0x0000000e000b7305 */ /* 0x000ea2000021f000 */
[----:B-1----:R-:W-:-:S04]  /*0410*/  IMAD.MOV.U32 R6, RZ, RZ, RZ ;  /* 0x000000ffff067224 */ /* 0x002fc800078e00ff */
[----:B------:R-:W-:-:S04]  /*0420*/  IMAD.HI.U32 R17, R7, R17, R6 ;  /* 0x0000001107117227 */ /* 0x000fc800078e0006 */
[----:B------:R-:W-:Y:S01]  /*0430*/  IMAD.HI.U32 R6, R4, 0x2, RZ ;  /* 0x0000000204067827 */ /* 0x000fe200078e00ff */
[----:B---3--:R-:W-:-:S03]  /*0440*/  IADD3 R18, PT, PT, R9, 0xffffffe, RZ ;  /* 0x0ffffffe09127810 */ /* 0x008fc60007ffe0ff */
[----:B------:R-:W-:Y:S02]  /*0450*/  IMAD R7, R19, R0, RZ ;  /* 0x0000000013077224 */ /* 0x000fe400078e02ff */
[----:B--2---:R-:W-:Y:S02]  /*0460*/  IMAD.MOV R9, RZ, RZ, -R11 ;  /* 0x000000ffff097224 */ /* 0x004fe400078e0a0b */
[----:B------:R-:W-:Y:S02]  /*0470*/  IMAD.MOV.U32 R14, RZ, RZ, RZ ;  /* 0x000000ffff0e7224 */ /* 0x000fe400078e00ff */
[----:B------:R-:W-:Y:S02]  /*0480*/  IMAD.MOV R19, RZ, RZ, -R6 ;  /* 0x000000ffff137224 */ /* 0x000fe400078e0a06 */
[----:B------:R-:W-:Y:S01]  /*0490*/  IMAD.HI.U32 R14, R15, R7, R14 ;  /* 0x000000070f0e7227 */ /* 0x000fe200078e000e */
[----:B------:R-:W-:Y:S01]  /*04a0*/  MOV R15, R9 ;  /* 0x00000009000f7202 */ /* 0x000fe20000000f00 */
[----:B------:R1:W2:Y:S01]  /*04b0*/  F2I.FTZ.U32.TRUNC.NTZ R7, R18 ;  /* 0x0000001200077305 */ /* 0x0002a2000021f000 */
[----:B------:R-:W-:Y:S01]  /*04c0*/  LOP3.LUT R9, RZ, R8, RZ, 0x33, !PT ;  /* 0x00000008ff097212 */ /* 0x000fe200078e33ff */
[----:B------:R-:W-:-:S02]  /*04d0*/  IMAD R19, R2, R19, 0x2 ;  /* 0x0000000202137424 */ /* 0x000fc400078e0213 */
[----:B------:R-:W-:Y:S02]  /*04e0*/  IMAD R15, R15, R0, RZ ;  /* 0x000000000f0f7224 */ /* 0x000fe400078e02ff */
[----:B------:R-:W-:Y:S01]  /*04f0*/  IMAD.HI.U32 R6, R4, 0x3, RZ ;  /* 0x0000000304067827 */ /* 0x000fe200078e00ff */
[----:B------:R-:W-:-:S03]  /*0500*/  ISETP.GT.U32.AND P1, PT, R2, R19, PT ;  /* 0x000000130200720c */ /* 0x000fc60003f24070 */
[----:B------:R-:W-:Y:S01]  /*0510*/  IMAD.HI.U32 R16, R11, R15, R10 ;  /* 0x0000000f0b107227 */ /* 0x000fe200078e000a */
[----:B------:R-:W-:Y:S02]  /*0520*/  IABS R15, R20 ;  /* 0x00000014000f7213 */ /* 0x000fe40000000000 */
[C---:B------:R-:W-:Y:S02]  /*0530*/  SEL R11, R9.reuse, R21, !P0 ;  /* 0x00000015090b7207 */ /* 0x040fe40004000000 */
[----:B------:R-:W-:Y:S01]  /*0540*/  IADD3 R21, PT, PT, -R6, RZ, RZ ;  /* 0x000000ff06157210 */ /* 0x000fe20007ffe1ff */
[----:B-1----:R-:W-:Y:S01]  /*0550*/  IMAD.MOV R18, RZ, RZ, -R15 ;  /* 0x000000ffff127224 */ /* 0x002fe200078e0a0f */
[----:B------:R-:W-:Y:S01]  /*0560*/  SEL R10, R9, R23, !P0 ;  /* 0x00000017090a7207 */ /* 0x000fe20004000000 */
[----:B--2---:R-:W-:Y:S02]  /*0570*/  IMAD.MOV R15, RZ, RZ, -R7 ;  /* 0x000000ffff0f7224 */ /* 0x004fe400078e0a07 */
[----:B------:R-:W-:-:S02]  /*0580*/  IMAD R21, R2, R21, 0x3 ;  /* 0x0000000302157424 */ /* 0x000fc400078e0215 */
[----:B------:R-:W-:Y:S02]  /*0590*/  @!P1 IMAD.IADD R19, R19, 0x1, -R2 ;  /* 0x0000000113139824 */ /* 0x000fe400078e0a02 */
[----:B------:R-:W-:Y:S01]  /*05a0*/  IMAD.MOV.U32 R6, RZ, RZ, RZ ;  /* 0x000000ffff067224 */ /* 0x000fe200078e00ff */
[C---:B------:R-:W-:Y:S01]  /*05b0*/  ISETP.GT.U32.AND P2, PT, R2.reuse, R21, PT ;  /* 0x000000150200720c */ /* 0x040fe20003f44070 */
[----:B------:R-:W-:Y:S01]  /*05c0*/  IMAD R15, R15, R0, RZ ;  /* 0x000000000f0f7224 */ /* 0x000fe200078e02ff */
[----:B------:R-:W-:Y:S01]  /*05d0*/  ISETP.GT.U32.AND P1, PT, R2, R19, PT ;  /* 0x000000130200720c */ /* 0x000fe20003f24070 */
[----:B------:R-:W-:Y:S02]  /*05e0*/  IMAD R10, R3, R8, R10 ;  /* 0x00000008030a7224 */ /* 0x000fe400078e020a */
[----:B------:R-:W-:Y:S01]  /*05f0*/  IMAD.HI.U32 R6, R7, R15, R6 ;  /* 0x0000000f07067227 */ /* 0x000fe200078e0006 */
[----:B------:R-:W-:Y:S02]  /*0600*/  IADD3 R7, PT, PT, -R22, RZ, RZ ;  /* 0x000000ff16077210 */ /* 0x000fe40007ffe1ff */
[----:B------:R-:W-:Y:S01]  /*0610*/  IABS R23, R10 ;  /* 0x0000000a00177213 */ /* 0x000fe20000000000 */
[----:B------:R-:W-:-:S02]  /*0620*/  IMAD R11, R3, R8, R11 ;  /* 0x00000008030b7224 */ /* 0x000fc400078e020b */
[----:B------:R-:W-:Y:S02]  /*0630*/  IMAD R7, R2, R7, 0x4 ;  /* 0x0000000402077424 */ /* 0x000fe400078e0207 */
[----:B------:R-:W-:Y:S01]  /*0640*/  IMAD.HI.U32 R15, R12, R23, RZ ;  /* 0x000000170c0f7227 */ /* 0x000fe200078e00ff */
[----:B------:R-:W-:-:S03]  /*0650*/  IABS R25, R11 ;  /* 0x0000000b00197213 */ /* 0x000fc60000000000 */
[----:B------:R-:W-:-:S04]  /*0660*/  IMAD.HI.U32 R22, R4, 0x5, RZ ;  /* 0x0000000504167827 */ /* 0x000fc800078e00ff */
[--C-:B------:R-:W-:Y:S01]  /*0670*/  @!P2 IMAD.IADD R21, R21, 0x1, -R2.reuse ;  /* 0x000000011515a824 */ /* 0x100fe200078e0a02 */
[----:B------:R-:W-:Y:S01]  /*0680*/  ISETP.GT.U32.AND P2, PT, R2, R7, PT ;  /* 0x000000070200720c */ /* 0x000fe20003f44070 */
[----:B------:R-:W-:Y:S01]  /*0690*/  @!P1 IMAD.IADD R19, R19, 0x1, -R2 ;  /* 0x0000000113139824 */ /* 0x000fe200078e0a02 */
[----:B------:R-:W-:Y:S01]  /*06a0*/  IADD3 R27, PT, PT, -R22, RZ, RZ ;  /* 0x000000ff161b7210 */ /* 0x000fe20007ffe1ff */
[----:B------:R-:W-:Y:S01]  /*06b0*/  IMAD R15, R15, R18, R23 ;  /* 0x000000120f0f7224 */ /* 0x000fe200078e0217 */
[----:B------:R-:W-:Y:S01]  /*06c0*/  ISETP.GT.U32.AND P1, PT, R2, R21, PT ;  /* 0x000000150200720c */ /* 0x000fe20003f24070 */
[----:B------:R-:W-:Y:S01]  /*06d0*/  IMAD.HI.U32 R23, R12, R25, RZ ;  /* 0x000000190c177227 */ /* 0x000fe200078e00ff */
[----:B------:R-:W-:-:S03]  /*06e0*/  SEL R12, R9, R19, !P0 ;  /* 0x00000013090c7207 */ /* 0x000fc60004000000 */
[----:B------:R-:W-:Y:S01]  /*06f0*/  IMAD R19, R23, R18, R25 ;  /* 0x0000001217137224 */ /* 0x000fe200078e0219 */
[----:B------:R-:W-:Y:S01]  /*0700*/  IABS R18, R20 ;  /* 0x0000001400127213 */ /* 0x000fe20000000000 */
[C---:B------:R-:W-:Y:S02]  /*0710*/  IMAD R23, R2.reuse, R27, 0x5 ;  /* 0x0000000502177424 */ /* 0x040fe400078e021b */
[----:B------:R-:W-:Y:S02]  /*0720*/  IMAD R12, R3, R8, R12 ;  /* 0x00000008030c7224 */ /* 0x000fe400078e020c */
[----:B------:R-:W-:Y:S01]  /*0730*/  @!P2 IMAD.IADD R7, R7, 0x1, -R2 ;  /* 0x000000010707a824 */ /* 0x000fe200078e0a02 */
[----:B------:R-:W-:Y:S01]  /*0740*/  ISETP.GT.U32.AND P2, PT, R2, R23, PT ;  /* 0x000000170200720c */ /* 0x000fe20003f44070 */
[----:B------:R-:W-:Y:S01]  /*0750*/  IMAD.MOV R24, RZ, RZ, -R18 ;  /* 0x000000ffff187224 */ /* 0x000fe200078e0a12 */
[----:B------:R-:W-:Y:S02]  /*0760*/  @!P1 IADD3 R21, PT, PT, R21, -R2, RZ ;  /* 0x8000000215159210 */ /* 0x000fe40007ffe0ff */
[----:B------:R-:W-:-:S02]  /*0770*/  IABS R22, R12 ;  /* 0x0000000c00167213 */ /* 0x000fc40000000000 */
[----:B------:R-:W-:Y:S02]  /*0780*/  ISETP.GT.U32.AND P1, PT, R2, R7, PT ;  /* 0x000000070200720c */ /* 0x000fe40003f24070 */
[----:B------:R-:W-:Y:S01]  /*0790*/  SEL R18, R9, R21, !P0 ;  /* 0x0000001509127207 */ /* 0x000fe20004000000 */
[----:B------:R-:W-:Y:S02]  /*07a0*/  IMAD.MOV.U32 R21, RZ, RZ, R24 ;  /* 0x000000ffff157224 */ /* 0x000fe400078e0018 */
[----:B------:R-:W-:-:S04]  /*07b0*/  IMAD.HI.U32 R13, R13, R22, RZ ;  /* 0x000000160d0d7227 */ /* 0x000fc800078e00ff */
[----:B------:R-:W-:Y:S01]  /*07c0*/  IMAD R13, R13, R21, R22 ;  /* 0x000000150d0d7224 */ /* 0x000fe200078e0216 */
[----:B------:R-:W-:Y:S01]  /*07d0*/  IABS R22, R20 ;  /* 0x0000001400167213 */ /* 0x000fe20000000000 */
[----:B------:R-:W-:Y:S02]  /*07e0*/  @!P2 IMAD.IADD R23, R23, 0x1, -R2 ;  /* 0x000000011717a824 */ /* 0x000fe400078e0a02 */
[----:B------:R-:W-:Y:S01]  /*07f0*/  IMAD.HI.U32 R21, R4, 0x6, RZ ;  /* 0x0000000604157827 */ /* 0x000fe200078e00ff */
[----:B------:R-:W-:Y:S02]  /*0800*/  @!P1 IADD3 R7, PT, PT, R7, -R2, RZ ;  /* 0x8000000207079210 */ /* 0x000fe40007ffe0ff */
[----:B------:R-:W-:Y:S01]  /*0810*/  ISETP.GT.U32.AND P1, PT, R2, R23, PT ;  /* 0x000000170200720c */ /* 0x000fe20003f24070 */
[----:B------:R-:W-:Y:S01]  /*0820*/  IMAD.MOV R21, RZ, RZ, -R21 ;  /* 0x000000ffff157224 */ /* 0x000fe200078e0a15 */
[----:B------:R-:W-:Y:S01]  /*0830*/  ISETP.GT.U32.AND P4, PT, R0, R13, PT ;  /* 0x0000000d0000720c */ /* 0x000fe20003f84070 */
[----:B------:R-:W-:-:S02]  /*0840*/  IMAD R18, R3, R8, R18 ;  /* 0x0000000803127224 */ /* 0x000fc400078e0212 */
[----:B------:R-:W-:Y:S01]  /*0850*/  IMAD.MOV R25, RZ, RZ, -R22 ;  /* 0x000000ffff197224 */ /* 0x000fe200078e0a16 */
[----:B------:R-:W-:Y:S01]  /*0860*/  SEL R22, R9, R7, !P0 ;  /* 0x0000000709167207 */ /* 0x000fe20004000000 */
[C---:B------:R-:W-:Y:S01]  /*0870*/  IMAD R7, R2.reuse, R21, 0x6 ;  /* 0x0000000602077424 */ /* 0x040fe200078e0215 */
[----:B------:R-:W-:Y:S02]  /*0880*/  IABS R24, R18 ;  /* 0x0000001200187213 */ /* 0x000fe40000000000 */
[----:B------:R-:W-:Y:S01]  /*0890*/  IABS R21, R20 ;  /* 0x0000001400157213 */ /* 0x000fe20000000000 */
[----:B------:R-:W-:Y:S01]  /*08a0*/  IMAD R22, R3, R8, R22 ;  /* 0x0000000803167224 */ /* 0x000fe200078e0216 */
[----:B------:R-:W-:Y:S01]  /*08b0*/  ISETP.GT.U32.AND P2, PT, R2, R7, PT ;  /* 0x000000070200720c */ /* 0x000fe20003f44070 */
[----:B------:R-:W-:Y:S01]  /*08c0*/  IMAD.HI.U32 R17, R17, R24, RZ ;  /* 0x0000001811117227 */ /* 0x000fe200078e00ff */
[----:B------:R-:W-:-:S03]  /*08d0*/  @!P1 IADD3 R23, PT, PT, R23, -R2, RZ ;  /* 0x8000000217179210 */ /* 0x000fc60007ffe0ff */
[----:B------:R-:W-:Y:S01]  /*08e0*/  IMAD R17, R17, R25, R24 ;  /* 0x0000001911117224 */ /* 0x000fe200078e0218 */
[----:B------:R-:W-:Y:S01]  /*08f0*/  IABS R25, R22 ;  /* 0x0000001600197213 */ /* 0x000fe20000000000 */
[----:B------:R-:W-:Y:S01]  /*0900*/  IMAD.MOV R26, RZ, RZ, -R21 ;  /* 0x000000ffff1a7224 */ /* 0x000fe200078e0a15 */
[----:B------:R-:W-:Y:S01]  /*0910*/  SEL R23, R9, R23, !P0 ;  /* 0x0000001709177207 */ /* 0x000fe20004000000 */
[----:B------:R-:W1:Y:S01]  /*0920*/  I2F.RP R24, R0 ;  /* 0x0000000000187306 */ /* 0x000e620000209400 */
[----:B------:R-:W-:Y:S02]  /*0930*/  @!P4 IMAD.IADD R13, R13, 0x1, -R0 ;  /* 0x000000010d0dc824 */ /* 0x000fe400078e0a00 */
[----:B------:R-:W-:-:S04]  /*0940*/  IMAD.HI.U32 R21, R14, R25, RZ ;  /* 0x000000190e157227 */ /* 0x000fc800078e00ff */
[----:B------:R-:W-:Y:S01]  /*0950*/  IMAD R14, R3, R8, R23 ;  /* 0x00000008030e7224 */ /* 0x000fe200078e0217 */
[----:B------:R-:W-:Y:S01]  /*0960*/  IABS R23, R20 ;  /* 0x0000001400177213 */ /* 0x000fe20000000000 */
[----:B------:R-:W-:Y:S02]  /*0970*/  @!P2 IMAD.IADD R7, R7, 0x1, -R2 ;  /* 0x000000010707a824 */ /* 0x000fe400078e0a02 */
[----:B------:R-:W-:Y:S01]  /*0980*/  IMAD R21, R21, R26, R25 ;  /* 0x0000001a15157224 */ /* 0x000fe200078e0219 */
[----:B------:R-:W-:Y:S01]  /*0990*/  IADD3 R26, PT, PT, RZ, -R23, RZ ;  /* 0x80000017ff1a7210 */ /* 0x000fe20007ffe0ff */
[----:B------:R-:W-:Y:S01]  /*09a0*/  IMAD.HI.U32 R23, R4, 0x7, RZ ;  /* 0x0000000704177827 */ /* 0x000fe200078e00ff */
[----:B------:R-:W-:Y:S01]  /*09b0*/  ISETP.GT.U32.AND P1, PT, R2, R7, PT ;  /* 0x000000070200720c */ /* 0x000fe20003f24070 */
[----:B-1----:R-:W1:Y:S01]  /*09c0*/  MUFU.RCP R24, R24 ;  /* 0x0000001800187308 */ /* 0x002e620000001000 */
[----:B------:R-:W-:Y:S01]  /*09d0*/  IABS R25, R14 ;  /* 0x0000000e00197213 */ /* 0x000fe20000000000 */
[----:B------:R-:W-:Y:S01]  /*09e0*/  IMAD.MOV R23, RZ, RZ, -R23 ;  /* 0x000000ffff177224 */ /* 0x000fe200078e0a17 */
[----:B------:R-:W-:-:S03]  /*09f0*/  ISETP.GT.U32.AND P6, PT, R0, R21, PT ;  /* 0x000000150000720c */ /* 0x000fc60003fc4070 */
[----:B------:R-:W-:Y:S02]  /*0a00*/  IMAD R23, R2, R23, 0x7 ;  /* 0x0000000702177424 */ /* 0x000fe400078e0217 */
[----:B------:R-:W-:-:S04]  /*0a10*/  IMAD.HI.U32 R16, R16, R25, RZ ;  /* 0x0000001910107227 */ /* 0x000fc800078e00ff */
[----:B------:R-:W-:Y:S01]  /*0a20*/  @!P1 IMAD.IADD R7, R7, 0x1, -R2 ;  /* 0x0000000107079824 */ /* 0x000fe200078e0a02 */
[----:B------:R-:W-:Y:S01]  /*0a30*/  ISETP.GT.U32.AND P1, PT, R2, R23, PT ;  /* 0x000000170200720c */ /* 0x000fe20003f24070 */
[----:B------:R-:W-:Y:S01]  /*0a40*/  IMAD R25, R16, R26, R25 ;  /* 0x0000001a10197224 */ /* 0x000fe200078e0219 */
[----:B------:R-:W-:Y:S01]  /*0a50*/  IABS R26, R20 ;  /* 0x00000014001a7213 */ /* 0x000fe20000000000 */
[----:B------:R-:W-:Y:S01]  /*0a60*/  @!P6 IMAD.IADD R21, R21, 0x1, -R0 ;  /* 0x000000011515e824 */ /* 0x000fe200078e0a00 */
[----:B------:R-:W-:Y:S02]  /*0a70*/  SEL R16, R9, R7, !P0 ;  /* 0x0000000709107207 */ /* 0x000fe40004000000 */
[----:B-1----:R-:W-:Y:S01]  /*0a80*/  IADD3 R7, PT, PT, R24, 0xffffffe, RZ ;  /* 0x0ffffffe18077810 */ /* 0x002fe20007ffe0ff */
[----:B------:R-:W-:Y:S01]  /*0a90*/  IMAD.MOV R24, RZ, RZ, -R26 ;  /* 0x000000ffff187224 */ /* 0x000fe200078e0a1a */
[----:B------:R-:W-:Y:S01]  /*0aa0*/  ISETP.GE.AND P6, PT, R12, RZ, PT ;  /* 0x000000ff0c00720c */ /* 0x000fe20003fc6270 */
[----:B------:R-:W-:-:S03]  /*0ab0*/  IMAD R16, R3, R8, R16 ;  /* 0x0000000803107224 */ /* 0x000fc600078e0210 */
[----:B------:R-:W1:Y:S01]  /*0ac0*/  F2I.FTZ.U32.TRUNC.NTZ R7, R7 ;  /* 0x0000000700077305 */ /* 0x000e62000021f000 */
[----:B------:R-:W-:Y:S01]  /*0ad0*/  @!P1 IMAD.IADD R23, R23, 0x1, -R2 ;  /* 0x0000000117179824 */ /* 0x000fe200078e0a02 */
[----:B------:R-:W-:Y:S02]  /*0ae0*/  IABS R27, R16 ;  /* 0x00000010001b7213 */ /* 0x000fe40000000000 */
[----:B------:R-:W-:Y:S02]  /*0af0*/  ISETP.GT.U32.AND P1, PT, R0, R15, PT ;  /* 0x0000000f0000720c */ /* 0x000fe40003f24070 */
[----:B------:R-:W-:Y:S01]  /*0b00*/  ISETP.GT.U32.AND P2, PT, R2, R23, PT ;  /* 0x000000170200720c */ /* 0x000fe20003f44070 */
[----:B------:R-:W-:-:S04]  /*0b10*/  IMAD.HI.U32 R6, R6, R27, RZ ;  /* 0x0000001b06067227 */ /* 0x000fc800078e00ff */
[----:B------:R-:W-:Y:S02]  /*0b20*/  IMAD R27, R6, R24, R27 ;  /* 0x00000018061b7224 */ /* 0x000fe400078e021b */
[----:B------:R-:W-:Y:S01]  /*0b30*/  IMAD.MOV.U32 R6, RZ, RZ, RZ ;  /* 0x000000ffff067224 */ /* 0x000fe200078e00ff */
[----:B-1----:R-:W-:-:S03]  /*0b40*/  IADD3 R29, PT, PT, RZ, -R7, RZ ;  /* 0x80000007ff1d7210 */ /* 0x002fc60007ffe0ff */
[-C--:B------:R-:W-:Y:S02]  /*0b50*/  @!P1 IADD3 R15, PT, PT, R15, -R0.reuse, RZ ;  /* 0x800000000f0f9210 */ /* 0x080fe40007ffe0ff */
[----:B------:R-:W-:Y:S01]  /*0b60*/  @!P2 IMAD.IADD R23, R23, 0x1, -R2 ;  /* 0x000000011717a824 */ /* 0x000fe200078e0a02 */
[C---:B------:R-:W-:Y:S02]  /*0b70*/  ISETP.GT.U32.AND P2, PT, R0.reuse, R19, PT ;  /* 0x000000130000720c */ /* 0x040fe40003f44070 */
[C---:B------:R-:W-:Y:S02]  /*0b80*/  ISETP.GT.U32.AND P3, PT, R0.reuse, R15, PT ;  /* 0x0000000f0000720c */ /* 0x040fe40003f64070 */
[----:B------:R-:W-:Y:S01]  /*0b90*/  SEL R9, R9, R23, !P0 ;  /* 0x0000001709097207 */ /* 0x000fe20004000000 */
[----:B------:R-:W-:Y:S01]  /*0ba0*/  IMAD R23, R29, R0, RZ ;  /* 0x000000001d177224 */ /* 0x000fe200078e02ff */
[C---:B------:R-:W-:Y:S02]  /*0bb0*/  ISETP.GT.U32.AND P0, PT, R0.reuse, R17, PT ;  /* 0x000000110000720c */ /* 0x040fe40003f04070 */
[----:B------:R-:W-:Y:S01]  /*0bc0*/  ISETP.GT.U32.AND P1, PT, R0, R25, PT ;  /* 0x000000190000720c */ /* 0x000fe20003f24070 */
[----:B------:R-:W-:Y:S01]  /*0bd0*/  IMAD R8, R3, R8, R9 ;  /* 0x0000000803087224 */ /* 0x000fe200078e0209 */
[----:B------:R-:W-:Y:S01]  /*0be0*/  IABS R9, R20 ;  /* 0x0000001400097213 */ /* 0x000fe20000000000 */
[----:B------:R-:W-:-:S03]  /*0bf0*/  IMAD.HI.U32 R7, R7, R23, R6 ;  /* 0x0000001707077227 */ /* 0x000fc600078e0006 */
[----:B------:R-:W-:Y:S01]  /*0c00*/  IABS R6, R8 ;  /* 0x0000000800067213 */ /* 0x000fe20000000000 */
[----:B------:R-:W-:Y:S01]  /*0c10*/  @!P2 IMAD.IADD R19, R19, 0x1, -R0 ;  /* 0x000000011313a824 */ /* 0x000fe200078e0a00 */
[----:B------:R-:W-:Y:S01]  /*0c20*/  @!P3 IADD3 R15, PT, PT, R15, -R0, RZ ;  /* 0x800000000f0fb210 */ /* 0x000fe20007ffe0ff */
[----:B------:R-:W-:Y:S01]  /*0c30*/  IMAD.MOV R9, RZ, RZ, -R9 ;  /* 0x000000ffff097224 */ /* 0x000fe200078e0a09 */
[C---:B------:R-:W-:Y:S01]  /*0c40*/  ISETP.GT.U32.AND P3, PT, R0.reuse, R27, PT ;  /* 0x0000001b0000720c */ /* 0x040fe20003f64070 */
[----:B------:R-:W-:Y:S01]  /*0c50*/  IMAD.HI.U32 R7, R7, R6, RZ ;  /* 0x0000000607077227 */ /* 0x000fe200078e00ff */
[----:B------:R-:W-:Y:S02]  /*0c60*/  ISETP.GT.U32.AND P5, PT, R0, R19, PT ;  /* 0x000000130000720c */ /* 0x000fe40003fa4070 */
[----:B------:R-:W-:Y:S01]  /*0c70*/  ISETP.GE.AND P2, PT, R10, RZ, PT ;  /* 0x000000ff0a00720c */ /* 0x000fe20003f46270 */
[----:B------:R-:W-:Y:S01]  /*0c80*/  IMAD R7, R7, R9, R6 ;  /* 0x0000000907077224 */ /* 0x000fe200078e0206 */
[----:B------:R-:W-:Y:S01]  /*0c90*/  @!P0 IADD3 R17, PT, PT, R17, -R0, RZ ;  /* 0x8000000011118210 */ /* 0x000fe20007ffe0ff */
[----:B------:R-:W-:Y:S01]  /*0ca0*/  @!P1 IMAD.IADD R25, R25, 0x1, -R0 ;  /* 0x0000000119199824 */ /* 0x000fe200078e0a00 */
[----:B------:R-:W-:-:S02]  /*0cb0*/  ISETP.GT.U32.AND P0, PT, R0, R13, PT ;  /* 0x0000000d0000720c */ /* 0x000fc40003f04070 */
[C---:B------:R-:W-:Y:S02]  /*0cc0*/  ISETP.GT.U32.AND P4, PT, R0.reuse, R7, PT ;  /* 0x000000070000720c */ /* 0x040fe40003f84070 */
[C---:B------:R-:W-:Y:S01]  /*0cd0*/  ISETP.GT.U32.AND P1, PT, R0.reuse, R17, PT ;  /* 0x000000110000720c */ /* 0x040fe20003f24070 */
[--C-:B------:R-:W-:Y:S01]  /*0ce0*/  @!P3 IMAD.IADD R27, R27, 0x1, -R0.reuse ;  /* 0x000000011b1bb824 */ /* 0x100fe200078e0a00 */
[C---:B------:R-:W-:Y:S01]  /*0cf0*/  ISETP.GT.U32.AND P3, PT, R0.reuse, R25, PT ;  /* 0x000000190000720c */ /* 0x040fe20003f64070 */
[--C-:B------:R-:W-:Y:S01]  /*0d00*/  @!P5 IMAD.IADD R19, R19, 0x1, -R0.reuse ;  /* 0x000000011313d824 */ /* 0x100fe200078e0a00 */
[----:B------:R-:W-:Y:S02]  /*0d10*/  ISETP.GE.AND P5, PT, R11, RZ, PT ;  /* 0x000000ff0b00720c */ /* 0x000fe40003fa6270 */
[----:B------:R-:W-:Y:S02]  /*0d20*/  @!P2 IADD3 R15, PT, PT, -R15, RZ, RZ ;  /* 0x000000ff0f0fa210 */ /* 0x000fe40007ffe1ff */
[----:B------:R-:W-:Y:S01]  /*0d30*/  ISETP.GT.U32.AND P2, PT, R0, R21, PT ;  /* 0x000000150000720c */ /* 0x000fe20003f44070 */
[--C-:B------:R-:W-:Y:S01]  /*0d40*/  @!P0 IMAD.IADD R13, R13, 0x1, -R0.reuse ;  /* 0x000000010d0d8824 */ /* 0x100fe200078e0a00 */
[----:B------:R-:W-:Y:S01]  /*0d50*/  ISETP.GE.AND P0, PT, R18, RZ, PT ;  /* 0x000000ff1200720c */ /* 0x000fe20003f06270 */
[----:B------:R-:W-:Y:S01]  /*0d60*/  @!P4 IMAD.IADD R7, R7, 0x1, -R0 ;  /* 0x000000010707c824 */ /* 0x000fe200078e0a00 */
[----:B------:R-:W-:Y:S01]  /*0d70*/  ISETP.GT.U32.AND P4, PT, R0, R27, PT ;  /* 0x0000001b0000720c */ /* 0x000fe20003f84070 */
[----:B------:R-:W-:Y:S01]  /*0d80*/  @!P6 IMAD.MOV R13, RZ, RZ, -R13 ;  /* 0x000000ffff0de224 */ /* 0x000fe200078e0a0d */
[----:B------:R-:W-:-:S02]  /*0d90*/  @!P1 IADD3 R17, PT, PT, R17, -R0, RZ ;  /* 0x8000000011119210 */ /* 0x000fc40007ffe0ff */
[----:B------:R-:W-:Y:S02]  /*0da0*/  ISETP.GE.AND P1, PT, R22, RZ, PT ;  /* 0x000000ff1600720c */ /* 0x000fe40003f26270 */
[----:B------:R-:W-:Y:S01]  /*0db0*/  @!P5 IADD3 R19, PT, PT, -R19, RZ, RZ ;  /* 0x000000ff1313d210 */ /* 0x000fe20007ffe1ff */
[----:B------:R-:W1:Y:S01]  /*0dc0*/  LDC.64 R22, c[0x0][0x380] ;  /* 0x0000e000ff167b82 */ /* 0x000e620000000a00 */
[----:B------:R-:W-:Y:S01]  /*0dd0*/  ISETP.GT.U32.AND P5, PT, R0, R7, PT ;  /* 0x000000070000720c */ /* 0x000fe20003fa4070 */
[--C-:B------:R-:W-:Y:S01]  /*0de0*/  @!P2 IMAD.IADD R21, R21, 0x1, -R0.reuse ;  /* 0x000000011515a824 */ /* 0x100fe200078e0a00 */
[----:B------:R-:W-:Y:S02]  /*0df0*/  @!P3 IADD3 R25, PT, PT, R25, -R0, RZ ;  /* 0x800000001919b210 */ /* 0x000fe40007ffe0ff */
[----:B------:R-:W-:Y:S01]  /*0e00*/  ISETP.GE.AND P3, PT, R16, RZ, PT ;  /* 0x000000ff1000720c */ /* 0x000fe20003f66270 */
[----:B------:R-:W-:Y:S01]  /*0e10*/  @!P4 IMAD.IADD R27, R27, 0x1, -R0 ;  /* 0x000000011b1bc824 */ /* 0x000fe200078e0a00 */
[----:B------:R-:W-:Y:S01]  /*0e20*/  ISETP.GE.AND P2, PT, R14, RZ, PT ;  /* 0x000000ff0e00720c */ /* 0x000fe20003f46270 */
[----:B------:R-:W-:Y:S01]  /*0e30*/  IMAD.MOV.U32 R9, RZ, RZ, R25 ;  /* 0x000000ffff097224 */ /* 0x000fe200078e0019 */
[----:B------:R-:W-:Y:S01]  /*0e40*/  ISETP.NE.AND P4, PT, R20, RZ, PT ;  /* 0x000000ff1400720c */ /* 0x000fe20003f85270 */
[----:B------:R-:W-:Y:S01]  /*0e50*/  @!P1 IMAD.MOV R21, RZ, RZ, -R21 ;  /* 0x000000ffff159224 */ /* 0x000fe200078e0a15 */
[----:B------:R-:W-:-:S02]  /*0e60*/  MOV R11, R27 ;  /* 0x0000001b000b7202 */ /* 0x000fc40000000f00 */
[----:B------:R-:W-:Y:S02]  /*0e70*/  LOP3.LUT R6, RZ, R20, RZ, 0x33, !PT ;  /* 0x00000014ff067212 */ /* 0x000fe400078e33ff */
[----:B------:R-:W-:Y:S02]  /*0e80*/  @!P5 IADD3 R7, PT, PT, R7, -R0, RZ ;  /* 0x800000000707d210 */ /* 0x000fe40007ffe0ff */
[----:B------:R-:W-:Y:S01]  /*0e90*/  ISETP.GE.AND P5, PT, R8, RZ, PT ;  /* 0x000000ff0800720c */ /* 0x000fe20003fa6270 */
[----:B------:R-:W-:Y:S01]  /*0ea0*/  @!P3 IMAD.MOV R11, RZ, RZ, -R11 ;  /* 0x000000ffff0bb224 */ /* 0x000fe200078e0a0b */
[----:B------:R-:W-:Y:S01]  /*0eb0*/  @!P0 IADD3 R17, PT, PT, -R17, RZ, RZ ;  /* 0x000000ff11118210 */ /* 0x000fe20007ffe1ff */
[----:B------:R-:W2:Y:S01]  /*0ec0*/  LDC R0, c[0x0][0x398] ;  /* 0x0000e600ff007b82 */ /* 0x000ea20000000800 */
[----:B------:R-:W-:Y:S02]  /*0ed0*/  @!P2 IADD3 R9, PT, PT, -R9, RZ, RZ ;  /* 0x000000ff0909a210 */ /* 0x000fe40007ffe1ff */
[----:B------:R-:W-:-:S02]  /*0ee0*/  SEL R15, R6, R15, !P4 ;  /* 0x0000000f060f7207 */ /* 0x000fc40006000000 */
[C---:B------:R-:W-:Y:S02]  /*0ef0*/  SEL R29, R6.reuse, R19, !P4 ;  /* 0x00000013061d7207 */ /* 0x040fe40006000000 */
[C---:B------:R-:W-:Y:S02]  /*0f00*/  SEL R13, R6.reuse, R13, !P4 ;  /* 0x0000000d060d7207 */ /* 0x040fe40006000000 */
[C---:B------:R-:W-:Y:S01]  /*0f10*/  SEL R25, R6.reuse, R17, !P4 ;  /* 0x0000001106197207 */ /* 0x040fe20006000000 */
[--C-:B-1----:R-:W-:Y:S01]  /*0f20*/  IMAD.WIDE R28, R29, 0x4, R22.reuse ;  /* 0x000000041d1c7825 */ /* 0x102fe200078e0216 */
[----:B------:R-:W-:Y:S02]  /*0f30*/  @!P5 IADD3 R7, PT, PT, -R7, RZ, RZ ;  /* 0x000000ff0707d210 */ /* 0x000fe40007ffe1ff */
[C---:B------:R-:W-:Y:S01]  /*0f40*/  SEL R27, R6.reuse, R21, !P4 ;  /* 0x00000015061b7207 */ /* 0x040fe20006000000 */
[----:B------:R-:W-:Y:S01]  /*0f50*/  IMAD.WIDE R24, R25, 0x4, R22 ;  /* 0x0000000419187825 */ /* 0x000fe200078e0216 */
[----:B------:R-:W-:-:S02]  /*0f60*/  SEL R17, R6, R9, !P4 ;  /* 0x0000000906117207 */ /* 0x000fc40006000000 */
[C---:B------:R-:W-:Y:S01]  /*0f70*/  SEL R19, R6.reuse, R11, !P4 ;  /* 0x0000000b06137207 */ /* 0x040fe20006000000 */
[----:B------:R-:W-:Y:S01]  /*0f80*/  IMAD.WIDE R26, R27, 0x4, R22 ;  /* 0x000000041b1a7825 */ /* 0x000fe200078e0216 */
[----:B------:R-:W-:-:S03]  /*0f90*/  SEL R9, R6, R7, !P4 ;  /* 0x0000000706097207 */ /* 0x000fc60006000000 */
[--C-:B------:R-:W-:Y:S01]  /*0fa0*/  IMAD.WIDE R6, R15, 0x4, R22.reuse ;  /* 0x000000040f067825 */ /* 0x100fe200078e0216 */
[----:B0-----:R-:W3:Y:S03]  /*0fb0*/  LDG.E R8, desc[UR4][R26.64] ;  /* 0x000000041a087981 */ /* 0x001ee6000c1e1900 */
[--C-:B------:R-:W-:Y:S01]  /*0fc0*/  IMAD.WIDE R14, R13, 0x4, R22.reuse ;  /* 0x000000040d0e7825 */ /* 0x100fe200078e0216 */
[----:B------:R0:W4:Y:S03]  /*0fd0*/  LDG.E R12, desc[UR4][R6.64] ;  /* 0x00000004060c7981 */ /* 0x000126000c1e1900 */
[--C-:B------:R-:W-:Y:S01]  /*0fe0*/  IMAD.WIDE R16, R17, 0x4, R22.reuse ;  /* 0x0000000411107825 */ /* 0x100fe200078e0216 */
[----:B------:R1:W4:Y:S03]  /*0ff0*/  LDG.E R13, desc[UR4][R28.64] ;  /* 0x000000041c0d7981 */ /* 0x000326000c1e1900 */
[--C-:B------:R-:W-:Y:S01]  /*1000*/  IMAD.WIDE R18, R19, 0x4, R22.reuse ;  /* 0x0000000413127825 */ /* 0x100fe200078e0216 */
[----:B------:R-:W4:Y:S01]  /*1010*/  LDG.E R14, desc[UR4][R14.64] ;  /* 0x000000040e0e7981 */ /* 0x000f22000c1e1900 */
[----:B0-----:R-:W0:Y:S02]  /*1020*/  LDC.64 R6, c[0x0][0x380] ;  /* 0x0000e000ff067b82 */ /* 0x001e240000000a00 */
[----:B------:R-:W-:Y:S01]  /*1030*/  IMAD.WIDE R22, R9, 0x4, R22 ;  /* 0x0000000409167825 */ /* 0x000fe200078e0216 */
[----:B------:R-:W3:Y:S04]  /*1040*/  LDG.E R10, desc[UR4][R18.64] ;  /* 0x00000004120a7981 */ /* 0x000ee8000c1e1900 */
[----:B------:R-:W3:Y:S04]  /*1050*/  LDG.E R9, desc[UR4][R16.64] ;  /* 0x0000000410097981 */ /* 0x000ee8000c1e1900 */
[----:B------:R-:W4:Y:S04]  /*1060*/  LDG.E R15, desc[UR4][R24.64] ;  /* 0x00000004180f7981 */ /* 0x000f28000c1e1900 */
[----:B------:R-:W3:Y:S01]  /*1070*/  LDG.E R11, desc[UR4][R22.64] ;  /* 0x00000004160b7981 */ /* 0x000ee2000c1e1900 */
[----:B-1----:R-:W-:-:S02]  /*1080*/  HFMA2 R28, -RZ, RZ, 0, 4.76837158203125e-07 ;  /* 0x00000008ff1c7431 */ /* 0x002fc400000001ff */
[----:B------:R-:W-:Y:S01]  /*1090*/  VIADD R21, R1, 0x30 ;  /* 0x0000003001157836 */ /* 0x000fe20000000000 */
[----:B----4-:R1:W-:Y:S04]  /*10a0*/  STL.128 [R1], R12 ;  /* 0x0000000c01007387 */ /* 0x0103e80000100c00 */
[----:B0-23--:R1:W-:Y:S02]  /*10b0*/  STL.128 [R1+0x10], R8 ;  /* 0x0000100801007387 */ /* 0x00d3e40000100c00 */
.L_x_0:
[----:B-1----:R-:W-:Y:S02]  /*10c0*/  IABS R10, R0 ;  /* 0x00000000000a7213 */ /* 0x002fe40000000000 */
[----:B------:R-:W-:Y:S02]  /*10d0*/  IABS R9, R20 ;  /* 0x0000001400097213 */ /* 0x000fe40000000000 */
[----:B------:R-:W0:Y:S01]  /*10e0*/  I2F.RP R11, R10 ;  /* 0x0000000a000b7306 */ /* 0x000e220000209400 */
[----:B------:R-:W-:Y:S02]  /*10f0*/  IABS R27, R28 ;  /* 0x0000001c001b7213 */ /* 0x000fe40000000000 */
[----:B------:R-:W-:-:S03]  /*1100*/  ISETP.GE.AND P4, PT, R28, RZ, PT ;  /* 0x000000ff1c00720c */ /* 0x000fc60003f86270 */
[----:B------:R-:W-:Y:S02]  /*1110*/  IMAD.HI.U32 R4, R4, R27, RZ ;  /* 0x0000001b04047227 */ /* 0x000fe400078e00ff */
[----:B------:R-:W1:Y:S02]  /*1120*/  I2F.RP R8, R9 ;  /* 0x0000000900087306 */ /* 0x000e640000209400 */
[----:B------:R-:W-:-:S04]  /*1130*/  IMAD.MOV R4, RZ, RZ, -R4 ;  /* 0x000000ffff047224 */ /* 0x000fc800078e0a04 */
[----:B------:R-:W-:Y:S02]  /*1140*/  IMAD R27, R10, R4, R27 ;  /* 0x000000040a1b7224 */ /* 0x000fe400078e021b */
[----:B0-----:R-:W0:Y:S03]  /*1150*/  MUFU.RCP R11, R11 ;  /* 0x0000000b000b7308 */ /* 0x001e260000001000 */
[----:B------:R-:W-:-:S05]  /*1160*/  ISETP.GT.U32.AND P1, PT, R2, R27, PT ;  /* 0x0000001b0200720c */ /* 0x000fca0003f24070 */
[----:B-1----:R-:W1:Y:S08]  /*1170*/  MUFU.RCP R8, R8 ;  /* 0x0000000800087308 */ /* 0x002e700000001000 */
[----:B------:R-:W-:Y:S02]  /*1180*/  @!P1 IMAD.IADD R27, R27, 0x1, -R10 ;  /* 0x000000011b1b9824 */ /* 0x000fe400078e0a0a */
[----:B0-----:R-:W-:-:S02]  /*1190*/  VIADD R12, R11, 0xffffffe ;  /* 0x0ffffffe0b0c7836 */ /* 0x001fc40000000000 */
[----:B------:R-:W-:Y:S01]  /*11a0*/  VIADD R11, R28, 0x1 ;  /* 0x000000011c0b7836 */ /* 0x000fe20000000000 */
[----:B------:R-:W-:Y:S01]  /*11b0*/  ISETP.GT.U32.AND P2, PT, R2, R27, PT ;  /* 0x0000001b0200720c */ /* 0x000fe20003f44070 */
[----:B------:R0:W2:Y:S01]  /*11c0*/  F2I.FTZ.U32.TRUNC.NTZ R13, R12 ;  /* 0x0000000c000d7305 */ /* 0x0000a2000021f000 */
[----:B------:R-:W-:Y:S01]  /*11d0*/  IMAD.MOV.U32 R2, RZ, RZ, R10 ;  /* 0x000000ffff027224 */ /* 0x000fe200078e000a */
[----:B-1----:R-:W-:Y:S02]  /*11e0*/  IADD3 R14, PT, PT, R8, 0xffffffe, RZ ;  /* 0x0ffffffe080e7810 */ /* 0x002fe40007ffe0ff */
[----:B------:R-:W-:Y:S02]  /*11f0*/  IABS R23, R11 ;  /* 0x0000000b00177213 */ /* 0x000fe40000000000 */
[----:B------:R-:W-:Y:S02]  /*1200*/  IADD3 R8, PT, PT, R28, 0x2, RZ ;  /* 0x000000021c087810 */ /* 0x000fe40007ffe0ff */
[----:B------:R-:W1:Y:S01]  /*1210*/  F2I.FTZ.U32.TRUNC.NTZ R15, R14 ;  /* 0x0000000e000f7305 */ /* 0x000e62000021f000 */
[----:B0-----:R-:W-:Y:S01]  /*1220*/  IMAD.MOV.U32 R12, RZ, RZ, RZ ;  /* 0x000000ffff0c7224 */ /* 0x001fe200078e00ff */
[----:B------:R-:W-:-:S02]  /*1230*/  ISETP.GE.AND P5, PT, R11, RZ, PT ;  /* 0x000000ff0b00720c */ /* 0x000fc40003fa6270 */
[----:B------:R-:W-:Y:S02]  /*1240*/  IABS R25, R8 ;  /* 0x0000000800197213 */ /* 0x000fe40000000000 */
[----:B------:R-:W-:Y:S02]  /*1250*/  ISETP.GE.AND P0, PT, R8, RZ, PT ;  /* 0x000000ff0800720c */ /* 0x000fe40003f06270 */
[----:B--2---:R-:W-:Y:S02]  /*1260*/  IADD3 R17, PT, PT, RZ, -R13, RZ ;  /* 0x8000000dff117210 */ /* 0x004fe40007ffe0ff */
[----:B------:R-:W-:-:S03]  /*1270*/  @!P2 IADD3 R27, PT, PT, R27, -R10, RZ ;  /* 0x8000000a1b1ba210 */ /* 0x000fc60007ffe0ff */
[----:B------:R-:W-:Y:S01]  /*1280*/  IMAD R17, R17, R10, RZ ;  /* 0x0000000a11117224 */ /* 0x000fe200078e02ff */
[----:B-1----:R-:W-:Y:S01]  /*1290*/  IADD3 R14, PT, PT, RZ, -R15, RZ ;  /* 0x8000000fff0e7210 */ /* 0x002fe20007ffe0ff */
[----:B------:R-:W-:Y:S02]  /*12a0*/  @!P4 IMAD.MOV R27, RZ, RZ, -R27 ;  /* 0x000000ffff1bc224 */ /* 0x000fe400078e0a1b */
[----:B------:R-:W-:-:S04]  /*12b0*/  IMAD.HI.U32 R4, R13, R17, R12 ;  /* 0x000000110d047227 */ /* 0x000fc800078e000c */
[----:B------:R-:W-:Y:S01]  /*12c0*/  IMAD R13, R14, R9, RZ ;  /* 0x000000090e0d7224 */ /* 0x000fe200078e02ff */
[----:B------:R-:W-:Y:S01]  /*12d0*/  MOV R14, RZ ;  /* 0x000000ff000e7202 */ /* 0x000fe20000000f00 */
[----:B------:R-:W-:-:S04]  /*12e0*/  IMAD.HI.U32 R12, R4, R23, RZ ;  /* 0x00000017040c7227 */ /* 0x000fc800078e00ff */
[----:B------:R-:W-:Y:S01]  /*12f0*/  IMAD.HI.U32 R11, R4, R25, RZ ;  /* 0x00000019040b7227 */ /* 0x000fe200078e00ff */
[----:B------:R-:W-:-:S03]  /*1300*/  IADD3 R12, PT, PT, -R12, RZ, RZ ;  /* 0x000000ff0c0c7210 */ /* 0x000fc60007ffe1ff */
[----:B------:R-:W-:Y:S02]  /*1310*/  IMAD.MOV R8, RZ, RZ, -R11 ;  /* 0x000000ffff087224 */ /* 0x000fe400078e0a0b */
[----:B------:R-:W-:Y:S02]  /*1320*/  IMAD R23, R10, R12, R23 ;  /* 0x0000000c0a177224 */ /* 0x000fe400078e0217 */
[----:B------:R-:W-:Y:S02]  /*1330*/  VIADD R12, R28, 0x3 ;  /* 0x000000031c0c7836 */ /* 0x000fe40000000000 */
[----:B------:R-:W-:Y:S01]  /*1340*/  IMAD R25, R10, R8, R25 ;  /* 0x000000080a197224 */ /* 0x000fe200078e0219 */
[----:B------:R-:W-:Y:S01]  /*1350*/  ISETP.GT.U32.AND P6, PT, R2, R23, PT ;  /* 0x000000170200720c */ /* 0x000fe20003fc4070 */
[----:B------:R-:W-:Y:S01]  /*1360*/  IMAD.HI.U32 R11, R15, R13, R14 ;  /* 0x0000000d0f0b7227 */ /* 0x000fe200078e000e */
[----:B------:R-:W-:Y:S02]  /*1370*/  IADD3 R8, PT, PT, R28, 0x4, RZ ;  /* 0x000000041c087810 */ /* 0x000fe40007ffe0ff */
[----:B------:R-:W-:-:S02]  /*1380*/  IABS R19, R12 ;  /* 0x0000000c00137213 */ /* 0x000fc40000000000 */
[----:B------:R-:W-:Y:S02]  /*1390*/  IABS R13, R8 ;  /* 0x00000008000d7213 */ /* 0x000fe40000000000 */
[----:B------:R-:W-:Y:S01]  /*13a0*/  ISETP.GT.U32.AND P2, PT, R2, R25, PT ;  /* 0x000000190200720c */ /* 0x000fe20003f44070 */
[----:B------:R-:W-:Y:S01]  /*13b0*/  IMAD.HI.U32 R16, R4, R19, RZ ;  /* 0x0000001304107227 */ /* 0x000fe200078e00ff */
[----:B------:R-:W-:Y:S02]  /*13c0*/  IADD3 R14, PT, PT, R28, 0x5, RZ ;  /* 0x000000051c0e7810 */ /* 0x000fe40007ffe0ff */
[----:B------:R-:W-:Y:S01]  /*13d0*/  ISETP.GE.AND P1, PT, R8, RZ, PT ;  /* 0x000000ff0800720c */ /* 0x000fe20003f26270 */
[----:B------:R-:W-:Y:S01]  /*13e0*/  @!P6 IMAD.IADD R23, R23, 0x1, -R10 ;  /* 0x000000011717e824 */ /* 0x000fe200078e0a0a */
[----:B------:R-:W-:Y:S01]  /*13f0*/  IABS R17, R14 ;  /* 0x0000000e00117213 */ /* 0x000fe20000000000 */
[----:B------:R-:W-:Y:S01]  /*1400*/  IMAD.HI.U32 R15, R4, R13, RZ ;  /* 0x0000000d040f7227 */ /* 0x000fe200078e00ff */
[----:B------:R-:W-:-:S02]  /*1410*/  IADD3 R16, PT, PT, -R16, RZ, RZ ;  /* 0x000000ff10107210 */ /* 0x000fc40007ffe1ff */
[----:B------:R-:W-:Y:S01]  /*1420*/  ISETP.GT.U32.AND P6, PT, R2, R23, PT ;  /* 0x000000170200720c */ /* 0x000fe20003fc4070 */
[----:B------:R-:W-:Y:S01]  /*1430*/  IMAD.MOV R15, RZ, RZ, -R15 ;  /* 0x000000ffff0f7224 */ /* 0x000fe200078e0a0f */
[----:B------:R-:W-:Y:S01]  /*1440*/  ISETP.GE.AND P3, PT, R12, RZ, PT ;  /* 0x000000ff0c00720c */ /* 0x000fe20003f66270 */
[----:B------:R-:W-:Y:S01]  /*1450*/  VIADD R8, R28, 0x6 ;  /* 0x000000061c087836 */ /* 0x000fe20000000000 */
[----:B------:R-:W-:Y:S01]  /*1460*/  @!P2 IADD3 R25, PT, PT, R25, -R10, RZ ;  /* 0x8000000a1919a210 */ /* 0x000fe20007ffe0ff */
[----:B------:R-:W-:Y:S02]  /*1470*/  IMAD R13, R10, R15, R13 ;  /* 0x0000000f0a0d7224 */ /* 0x000fe400078e020d */
[----:B------:R-:W-:-:S03]  /*1480*/  IMAD.HI.U32 R12, R4, R17, RZ ;  /* 0x00000011040c7227 */ /* 0x000fc600078e00ff */
[----:B------:R-:W-:Y:S01]  /*1490*/  ISETP.GT.U32.AND P2, PT, R2, R13, PT ;  /* 0x0000000d0200720c */ /* 0x000fe20003f44070 */
[----:B------:R-:W-:Y:S01]  /*14a0*/  IMAD R19, R10, R16, R19 ;  /* 0x000000100a137224 */ /* 0x000fe200078e0213 */
[----:B------:R-:W-:Y:S01]  /*14b0*/  IABS R16, R8 ;  /* 0x0000000800107213 */ /* 0x000fe20000000000 */
[----:B------:R-:W-:Y:S01]  /*14c0*/  @!P6 IMAD.IADD R23, R23, 0x1, -R10 ;  /* 0x000000011717e824 */ /* 0x000fe200078e0a0a */
[----:B------:R-:W-:Y:S02]  /*14d0*/  IADD3 R12, PT, PT, -R12, RZ, RZ ;  /* 0x000000ff0c0c7210 */ /* 0x000fe40007ffe1ff */
[C---:B------:R-:W-:Y:S01]  /*14e0*/  ISETP.GT.U32.AND P4, PT, R2.reuse, R19, PT ;  /* 0x000000130200720c */ /* 0x040fe20003f84070 */
[----:B------:R-:W-:Y:S01]  /*14f0*/  IMAD.MOV.U32 R15, RZ, RZ, R16 ;  /* 0x000000ffff0f7224 */ /* 0x000fe200078e0010 */
[----:B------:R-:W-:Y:S01]  /*1500*/  ISETP.GT.U32.AND P6, PT, R2, R25, PT ;  /* 0x000000190200720c */ /* 0x000fe20003fc4070 */
[----:B------:R-:W-:Y:S01]  /*1510*/  IMAD R17, R10, R12, R17 ;  /* 0x0000000c0a117224 */ /* 0x000fe200078e0211 */
[----:B------:R-:W-:Y:S01]  /*1520*/  IADD3 R16, PT, PT, R28, 0x7, RZ ;  /* 0x000000071c107810 */ /* 0x000fe20007ffe0ff */
[----:B------:R-:W-:Y:S01]  /*1530*/  IMAD.HI.U32 R12, R4, R15, RZ ;  /* 0x0000000f040c7227 */ /* 0x000fe200078e00ff */
[----:B------:R-:W-:-:S02]  /*1540*/  MOV R29, R23 ;  /* 0x00000017001d7202 */ /* 0x000fc40000000f00 */
[----:B------:R-:W-:Y:S02]  /*1550*/  IABS R18, R16 ;  /* 0x0000001000127213 */ /* 0x000fe40000000000 */
[----:B------:R-:W-:Y:S02]  /*1560*/  IADD3 R12, PT, PT, -R12, RZ, RZ ;  /* 0x000000ff0c0c7210 */ /* 0x000fe40007ffe1ff */
[----:B------:R-:W-:Y:S01]  /*1570*/  @!P2 IADD3 R13, PT, PT, R13, -R10, RZ ;  /* 0x8000000a0d0da210 */ /* 0x000fe20007ffe0ff */
[--C-:B------:R-:W-:Y:S01]  /*1580*/  @!P4 IMAD.IADD R19, R19, 0x1, -R10.reuse ;  /* 0x000000011313c824 */ /* 0x100fe200078e0a0a */
[C---:B------:R-:W-:Y:S01]  /*1590*/  ISETP.GT.U32.AND P4, PT, R2.reuse, R17, PT ;  /* 0x000000110200720c */ /* 0x040fe20003f84070 */
[----:B------:R-:W-:Y:S01]  /*15a0*/  @!P6 IMAD.IADD R25, R25, 0x1, -R10 ;  /* 0x000000011919e824 */ /* 0x000fe200078e0a0a */
[----:B------:R-:W-:Y:S01]  /*15b0*/  ISETP.GT.U32.AND P6, PT, R2, R13, PT ;  /* 0x0000000d0200720c */ /* 0x000fe20003fc4070 */
[----:B------:R-:W-:Y:S01]  /*15c0*/  IMAD R15, R10, R12, R15 ;  /* 0x0000000c0a0f7224 */ /* 0x000fe200078e020f */
[----:B------:R-:W-:Y:S01]  /*15d0*/  ISETP.GT.U32.AND P2, PT, R2, R19, PT ;  /* 0x000000130200720c */ /* 0x000fe20003f44070 */
[----:B------:R-:W-:Y:S01]  /*15e0*/  IMAD.HI.U32 R12, R4, R18, RZ ;  /* 0x00000012040c7227 */ /* 0x000fe200078e00ff */
[----:B------:R-:W-:-:S02]  /*15f0*/  @!P5 IADD3 R29, PT, PT, -R29, RZ, RZ ;  /* 0x000000ff1d1dd210 */ /* 0x000fc40007ffe1ff */
[----:B------:R-:W-:Y:S01]  /*1600*/  ISETP.GT.U32.AND P5, PT, R2, R15, PT ;  /* 0x0000000f0200720c */ /* 0x000fe20003fa4070 */
[----:B------:R-:W-:Y:S01]  /*1610*/  IMAD.MOV R23, RZ, RZ, -R12 ;  /* 0x000000ffff177224 */ /* 0x000fe200078e0a0c */
[----:B------:R-:W-:-:S03]  /*1620*/  @!P0 IADD3 R25, PT, PT, -R25, RZ, RZ ;  /* 0x000000ff19198210 */ /* 0x000fc60007ffe1ff */
[----:B------:R-:W-:Y:S01]  /*1630*/  IMAD R23, R10, R23, R18 ;  /* 0x000000170a177224 */ /* 0x000fe200078e0212 */
[----:B------:R-:W-:Y:S01]  /*1640*/  IABS R18, R20 ;  /* 0x0000001400127213 */ /* 0x000fe20000000000 */
[--C-:B------:R-:W-:Y:S01]  /*1650*/  @!P4 IMAD.IADD R17, R17, 0x1, -R10.reuse ;  /* 0x000000011111c824 */ /* 0x100fe200078e0a0a */
[----:B------:R-:W-:Y:S01]  /*1660*/  @!P6 IADD3 R13, PT, PT, R13, -R10, RZ ;  /* 0x8000000a0d0de210 */ /* 0x000fe20007ffe0ff */
[----:B------:R-:W-:Y:S01]  /*1670*/  @!P2 IMAD.IADD R19, R19, 0x1, -R10 ;  /* 0x000000011313a824 */ /* 0x000fe200078e0a0a */
[----:B------:R-:W-:Y:S01]  /*1680*/  ISETP.GT.U32.AND P6, PT, R2, R23, PT ;  /* 0x000000170200720c */ /* 0x000fe20003fc4070 */
[----:B------:R-:W-:Y:S01]  /*1690*/  IMAD.MOV R22, RZ, RZ, -R18 ;  /* 0x000000ffff167224 */ /* 0x000fe200078e0a12 */
[----:B------:R-:W-:Y:S01]  /*16a0*/  ISETP.GE.AND P4, PT, R14, RZ, PT ;  /* 0x000000ff0e00720c */ /* 0x000fe20003f86270 */
[----:B------:R-:W-:Y:S01]  /*16b0*/  @!P5 IMAD.IADD R15, R15, 0x1, -R10 ;  /* 0x000000010f0fd824 */ /* 0x000fe200078e0a0a */
[----:B------:R-:W-:Y:S02]  /*16c0*/  ISETP.GT.U32.AND P0, PT, R2, R17, PT ;  /* 0x000000110200720c */ /* 0x000fe40003f04070 */
[----:B------:R-:W-:-:S02]  /*16d0*/  ISETP.NE.AND P2, PT, R0, RZ, PT ;  /* 0x000000ff0000720c */ /* 0x000fc40003f45270 */
[-C--:B------:R-:W-:Y:S02]  /*16e0*/  LOP3.LUT R14, RZ, R0.reuse, RZ, 0x33, !PT ;  /* 0x00000000ff0e7212 */ /* 0x080fe400078e33ff */
[----:B------:R-:W-:Y:S02]  /*16f0*/  @!P3 IADD3 R19, PT, PT, -R19, RZ, RZ ;  /* 0x000000ff1313b210 */ /* 0x000fe40007ffe1ff */
[----:B------:R-:W-:Y:S02]  /*1700*/  SEL R27, R14, R27, !P2 ;  /* 0x0000001b0e1b7207 */ /* 0x000fe40005000000 */
[----:B------:R-:W-:Y:S02]  /*1710*/  ISETP.GE.AND P3, PT, R8, RZ, PT ;  /* 0x000000ff0800720c */ /* 0x000fe40003f66270 */
[----:B------:R-:W-:Y:S01]  /*1720*/  ISETP.GT.U32.AND P5, PT, R2, R15, PT ;  /* 0x0000000f0200720c */ /* 0x000fe20003fa4070 */
[----:B------:R-:W-:Y:S01]  /*1730*/  IMAD R8, R3, R0, R27 ;  /* 0x0000000003087224 */ /* 0x000fe200078e021b */
[----:B------:R-:W-:Y:S01]  /*1740*/  SEL R12, R14, R29, !P2 ;  /* 0x0000001d0e0c7207 */ /* 0x000fe20005000000 */
[----:B------:R-:W-:Y:S01]  /*1750*/  @!P0 IMAD.IADD R17, R17, 0x1, -R10 ;  /* 0x0000000111118824 */ /* 0x000fe200078e0a0a */
[----:B------:R-:W-:-:S02]  /*1760*/  @!P6 IADD3 R23, PT, PT, R23, -R10, RZ ;  /* 0x8000000a1717e210 */ /* 0x000fc40007ffe0ff */
[----:B------:R-:W-:Y:S01]  /*1770*/  ISETP.GE.AND P0, PT, R16, RZ, PT ;  /* 0x000000ff1000720c */ /* 0x000fe20003f06270 */
[----:B------:R-:W-:Y:S01]  /*1780*/  IMAD R12, R3, R0, R12 ;  /* 0x00000000030c7224 */ /* 0x000fe200078e020c */
[----:B------:R-:W-:Y:S02]  /*1790*/  IABS R16, R8 ;  /* 0x0000000800107213 */ /* 0x000fe40000000000 */
[----:B------:R-:W-:Y:S02]  /*17a0*/  ISETP.GT.U32.AND P6, PT, R2, R23, PT ;  /* 0x000000170200720c */ /* 0x000fe40003fc4070 */
[----:B------:R-:W-:Y:S01]  /*17b0*/  IABS R18, R12 ;  /* 0x0000000c00127213 */ /* 0x000fe20000000000 */
[----:B------:R-:W-:Y:S01]  /*17c0*/  IMAD.HI.U32 R27, R11, R16, RZ ;  /* 0x000000100b1b7227 */ /* 0x000fe200078e00ff */
[----:B------:R-:W-:Y:S02]  /*17d0*/  @!P5 IADD3 R15, PT, PT, R15, -R10, RZ ;  /* 0x8000000a0f0fd210 */ /* 0x000fe40007ffe0ff */
[----:B------:R-:W-:Y:S01]  /*17e0*/  ISETP.GE.AND P5, PT, R8, RZ, PT ;  /* 0x000000ff0800720c */ /* 0x000fe20003fa6270 */
[----:B------:R-:W-:Y:S01]  /*17f0*/  IMAD R8, R27, R22, R16 ;  /* 0x000000161b087224 */ /* 0x000fe200078e0210 */
[----:B------:R-:W-:Y:S01]  /*1800*/  SEL R25, R14, R25, !P2 ;  /* 0x000000190e197207 */ /* 0x000fe20005000000 */
[----:B------:R-:W-:Y:S01]  /*1810*/  IMAD.HI.U32 R27, R11, R18, RZ ;  /* 0x000000120b1b7227 */ /* 0x000fe200078e00ff */
[----:B------:R-:W-:-:S03]  /*1820*/  @!P4 IADD3 R17, PT, PT, -R17, RZ, RZ ;  /* 0x000000ff1111c210 */ /* 0x000fc60007ffe1ff */
[----:B------:R-:W-:Y:S01]  /*1830*/  @!P6 IMAD.IADD R23, R23, 0x1, -R10 ;  /* 0x000000011717e824 */ /* 0x000fe200078e0a0a */
[----:B------:R-:W-:Y:S01]  /*1840*/  ISETP.GE.AND P6, PT, R12, RZ, PT ;  /* 0x000000ff0c00720c */ /* 0x000fe20003fc6270 */
[----:B------:R-:W-:Y:S01]  /*1850*/  IMAD R10, R27, R22, R18 ;  /* 0x000000161b0a7224 */ /* 0x000fe200078e0212 */
[----:B------:R-:W-:Y:S01]  /*1860*/  MOV R27, R13 ;  /* 0x0000000d001b7202 */ /* 0x000fe20000000f00 */
[-C--:B------:R-:W-:Y:S01]  /*1870*/  IMAD R25, R3, R0.reuse, R25 ;  /* 0x0000000003197224 */ /* 0x080fe200078e0219 */
[----:B------:R-:W-:Y:S01]  /*1880*/  SEL R13, R14, R19, !P2 ;  /* 0x000000130e0d7207 */ /* 0x000fe20005000000 */
[----:B------:R-:W-:Y:S01]  /*1890*/  @!P3 IMAD.MOV R15, RZ, RZ, -R15 ;  /* 0x000000ffff0fb224 */ /* 0x000fe200078e0a0f */
[----:B------:R-:W-:Y:S01]  /*18a0*/  @!P0 IADD3 R23, PT, PT, -R23, RZ, RZ ;  /* 0x000000ff17178210 */ /* 0x000fe20007ffe1ff */
[----:B------:R-:W-:Y:S01]  /*18b0*/  @!P1 IMAD.MOV R27, RZ, RZ, -R27 ;  /* 0x000000ffff1b9224 */ /* 0x000fe200078e0a1b */
[----:B------:R-:W-:Y:S01]  /*18c0*/  IABS R26, R25 ;  /* 0x00000019001a7213 */ /* 0x000fe20000000000 */
[----:B------:R-:W-:Y:S01]  /*18d0*/  IMAD R13, R3, R0, R13 ;  /* 0x00000000030d7224 */ /* 0x000fe200078e020d */
[----:B------:R-:W-:-:S02]  /*18e0*/  ISETP.GT.U32.AND P0, PT, R9, R8, PT ;  /* 0x000000080900720c */ /* 0x000fc40003f04070 */
[C---:B------:R-:W-:Y:S02]  /*18f0*/  SEL R12, R14.reuse, R27, !P2 ;  /* 0x0000001b0e0c7207 */ /* 0x040fe40005000000 */
[C---:B------:R-:W-:Y:S01]  /*1900*/  SEL R24, R14.reuse, R17, !P2 ;  /* 0x000000110e187207 */ /* 0x040fe20005000000 */
[----:B------:R-:W-:Y:S01]  /*1910*/  IMAD.HI.U32 R17, R11, R26, RZ ;  /* 0x0000001a0b117227 */ /* 0x000fe200078e00ff */
[----:B------:R-:W-:Y:S02]  /*1920*/  IABS R16, R13 ;  /* 0x0000000d00107213 */ /* 0x000fe40000000000 */
[C---:B------:R-:W-:Y:S01]  /*1930*/  SEL R18, R14.reuse, R15, !P2 ;  /* 0x0000000f0e127207 */ /* 0x040fe20005000000 */
[----:B------:R-:W-:Y:S01]  /*1940*/  IMAD R12, R3, R0, R12 ;  /* 0x00000000030c7224 */ /* 0x000fe200078e020c */
[----:B------:R-:W-:Y:S01]  /*1950*/  SEL R19, R14, R23, !P2 ;  /* 0x000000170e137207 */ /* 0x000fe20005000000 */
[----:B------:R-:W-:Y:S01]  /*1960*/  IMAD R26, R17, R22, R26 ;  /* 0x00000016111a7224 */ /* 0x000fe200078e021a */
[----:B------:R-:W-:Y:S01]  /*1970*/  ISETP.GT.U32.AND P2, PT, R9, R10, PT ;  /* 0x0000000a0900720c */ /* 0x000fe20003f44070 */
[----:B------:R-:W-:Y:S01]  /*1980*/  IMAD.MOV.U32 R15, RZ, RZ, R16 ;  /* 0x000000ffff0f7224 */ /* 0x000fe200078e0010 */
[----:B------:R-:W-:Y:S01]  /*1990*/  IABS R16, R12 ;  /* 0x0000000c00107213 */ /* 0x000fe20000000000 */
[----:B------:R-:W-:Y:S01]  /*19a0*/  IMAD R24, R3, R0, R24 ;  /* 0x0000000003187224 */ /* 0x000fe200078e0218 */
[----:B------:R-:W-:Y:S01]  /*19b0*/  ISETP.GT.U32.AND P3, PT, R9, R26, PT ;  /* 0x0000001a0900720c */ /* 0x000fe20003f64070 */
[----:B------:R-:W-:Y:S01]  /*19c0*/  @!P0 IMAD.IADD R8, R8, 0x1, -R9 ;  /* 0x0000000108088824 */ /* 0x000fe200078e0a09 */
[----:B------:R-:W-:Y:S01]  /*19d0*/  ISETP.GE.AND P1, PT, R25, RZ, PT ;  /* 0x000000ff1900720c */ /* 0x000fe20003f26270 */
[----:B------:R-:W-:Y:S01]  /*19e0*/  IMAD.HI.U32 R14, R11, R15, RZ ;  /* 0x0000000f0b0e7227 */ /* 0x000fe200078e00ff */
[----:B------:R-:W-:-:S02]  /*19f0*/  IABS R23, R24 ;  /* 0x0000001800177213 */ /* 0x000fc40000000000 */
[----:B------:R-:W-:Y:S01]  /*1a00*/  ISETP.GT.U32.AND P0, PT, R9, R8, PT ;  /* 0x000000080900720c */ /* 0x000fe20003f04070 */
[----:B------:R-:W-:Y:S02]  /*1a10*/  IMAD.HI.U32 R17, R11, R16, RZ ;  /* 0x000000100b117227 */ /* 0x000fe400078e00ff */
[----:B------:R-:W-:Y:S02]  /*1a20*/  @!P2 IADD3 R10, PT, PT, R10, -R9, RZ ;  /* 0x800000090a0aa210 */ /* 0x000fe40007ffe0ff */
[----:B------:R-:W-:Y:S02]  /*1a30*/  IMAD R18, R3, R0, R18 ;  /* 0x0000000003127224 */ /* 0x000fe400078e0212 */
[----:B------:R-:W-:Y:S01]  /*1a40*/  IMAD R15, R14, R22, R15 ;  /* 0x000000160e0f7224 */ /* 0x000fe200078e020f */
[----:B------:R-:W-:Y:S01]  /*1a50*/  ISETP.GT.U32.AND P4, PT, R9, R10, PT ;  /* 0x0000000a0900720c */ /* 0x000fe20003f84070 */
[----:B------:R-:W-:Y:S01]  /*1a60*/  IMAD R14, R17, R22, R16 ;  /* 0x00000016110e7224 */ /* 0x000fe200078e0210 */
[----:B------:R-:W-:Y:S01]  /*1a70*/  MOV R16, R23 ;  /* 0x0000001700107202 */ /* 0x000fe20000000f00 */
[----:B------:R-:W-:Y:S01]  /*1a80*/  IMAD R19, R3, R0, R19 ;  /* 0x0000000003137224 */ /* 0x000fe200078e0213 */
[----:B------:R-:W-:Y:S01]  /*1a90*/  IABS R25, R18 ;  /* 0x0000001200197213 */ /* 0x000fe20000000000 */
[----:B------:R-:W-:Y:S01]  /*1aa0*/  @!P3 IMAD.IADD R26, R26, 0x1, -R9 ;  /* 0x000000011a1ab824 */ /* 0x000fe200078e0a09 */
[----:B------:R-:W-:Y:S01]  /*1ab0*/  @!P0 IADD3 R8, PT, PT, R8, -R9, RZ ;  /* 0x8000000908088210 */ /* 0x000fe20007ffe0ff */
[----:B------:R-:W-:Y:S01]  /*1ac0*/  IMAD.HI.U32 R17, R11, R16, RZ ;  /* 0x000000100b117227 */ /* 0x000fe200078e00ff */
[----:B------:R-:W-:-:S02]  /*1ad0*/  ISETP.GT.U32.AND P2, PT, R9, R14, PT ;  /* 0x0000000e0900720c */ /* 0x000fc40003f44070 */
[----:B------:R-:W-:Y:S01]  /*1ae0*/  ISETP.GT.U32.AND P0, PT, R9, R26, PT ;  /* 0x0000001a0900720c */ /* 0x000fe20003f04070 */
[----:B------:R-:W-:Y:S01]  /*1af0*/  IMAD.HI.U32 R23, R11, R25, RZ ;  /* 0x000000190b177227 */ /* 0x000fe200078e00ff */
[----:B------:R-:W-:Y:S02]  /*1b00*/  ISETP.GT.U32.AND P3, PT, R9, R15, PT ;  /* 0x0000000f0900720c */ /* 0x000fe40003f64070 */
[----:B------:R-:W-:Y:S01]  /*1b10*/  @!P4 IADD3 R10, PT, PT, R10, -R9, RZ ;  /* 0x800000090a0ac210 */ /* 0x000fe20007ffe0ff */
[-C--:B------:R-:W-:Y:S02]  /*1b20*/  IMAD R17, R17, R22.reuse, R16 ;  /* 0x0000001611117224 */ /* 0x080fe400078e0210 */
[----:B------:R-:W-:Y:S01]  /*1b30*/  IMAD R16, R23, R22, R25 ;  /* 0x0000001617107224 */ /* 0x000fe200078e0219 */
[----:B------:R-:W-:Y:S01]  /*1b40*/  IABS R23, R19 ;  /* 0x0000001300177213 */ /* 0x000fe20000000000 */
[----:B------:R-:W-:Y:S01]  /*1b50*/  @!P5 IMAD.MOV R8, RZ, RZ, -R8 ;  /* 0x000000ffff08d224 */ /* 0x000fe200078e0a08 */
[C---:B------:R-:W-:Y:S01]  /*1b60*/  ISETP.GT.U32.AND P5, PT, R9.reuse, R17, PT ;  /* 0x000000110900720c */ /* 0x040fe20003fa4070 */
[----:B------:R-:W-:Y:S01]  /*1b70*/  @!P2 IMAD.IADD R14, R14, 0x1, -R9 ;  /* 0x000000010e0ea824 */ /* 0x000fe200078e0a09 */
[----:B------:R-:W-:Y:S01]  /*1b80*/  ISETP.GT.U32.AND P4, PT, R9, R16, PT ;  /* 0x000000100900720c */ /* 0x000fe20003f84070 */
[----:B------:R-:W-:Y:S01]  /*1b90*/  IMAD.HI.U32 R11, R11, R23, RZ ;  /* 0x000000170b0b7227 */ /* 0x000fe200078e00ff */
[----:B------:R-:W-:-:S02]  /*1ba0*/  ISETP.NE.AND P2, PT, R20, RZ, PT ;  /* 0x000000ff1400720c */ /* 0x000fc40003f45270 */
[-C--:B------:R-:W-:Y:S01]  /*1bb0*/  @!P3 IADD3 R15, PT, PT, R15, -R9.reuse, RZ ;  /* 0x800000090f0fb210 */ /* 0x080fe20007ffe0ff */
[----:B------:R-:W-:Y:S01]  /*1bc0*/  IMAD R22, R11, R22, R23 ;  /* 0x000000160b167224 */ /* 0x000fe200078e0217 */
[----:B------:R-:W-:Y:S01]  /*1bd0*/  LOP3.LUT R23, RZ, R20, RZ, 0x33, !PT ;  /* 0x00000014ff177212 */ /* 0x000fe200078e33ff */
[--C-:B------:R-:W-:Y:S01]  /*1be0*/  @!P0 IMAD.IADD R26, R26, 0x1, -R9.reuse ;  /* 0x000000011a1a8824 */ /* 0x100fe200078e0a09 */
[----:B------:R-:W-:Y:S01]  /*1bf0*/  ISETP.GE.AND P3, PT, R13, RZ, PT ;  /* 0x000000ff0d00720c */ /* 0x000fe20003f66270 */
[----:B------:R-:W-:Y:S01]  /*1c00*/  @!P6 IMAD.MOV R10, RZ, RZ, -R10 ;  /* 0x000000ffff0ae224 */ /* 0x000fe200078e0a0a */
[----:B------:R-:W-:Y:S02]  /*1c10*/  ISETP.GT.U32.AND P0, PT, R9, R22, PT ;  /* 0x000000160900720c */ /* 0x000fe40003f04070 */
[----:B------:R-:W-:Y:S01]  /*1c20*/  @!P5 IADD3 R17, PT, PT, R17, -R9, RZ ;  /* 0x800000091111d210 */ /* 0x000fe20007ffe0ff */
[----:B------:R-:W-:Y:S01]  /*1c30*/  @!P4 IMAD.IADD R16, R16, 0x1, -R9 ;  /* 0x000000011010c824 */ /* 0x000fe200078e0a09 */
[----:B------:R-:W-:-:S02]  /*1c40*/  ISETP.GT.U32.AND P5, PT, R9, R15, PT ;  /* 0x0000000f0900720c */ /* 0x000fc40003fa4070 */
[C---:B------:R-:W-:Y:S02]  /*1c50*/  ISETP.GT.U32.AND P4, PT, R9.reuse, R17, PT ;  /* 0x000000110900720c */ /* 0x040fe40003f84070 */
[----:B------:R-:W-:Y:S02]  /*1c60*/  ISETP.GT.U32.AND P6, PT, R9, R16, PT ;  /* 0x000000100900720c */ /* 0x000fe40003fc4070 */
[----:B------:R-:W-:Y:S02]  /*1c70*/  @!P1 IADD3 R26, PT, PT, -R26, RZ, RZ ;  /* 0x000000ff1a1a9210 */ /* 0x000fe40007ffe1ff */
[----:B------:R-:W-:Y:S02]  /*1c80*/  SEL R13, R23, R8, !P2 ;  /* 0x00000008170d7207 */ /* 0x000fe40005000000 */
[----:B------:R-:W-:Y:S02]  /*1c90*/  @!P0 IADD3 R22, PT, PT, R22, -R9, RZ ;  /* 0x8000000916168210 */ /* 0x000fe40007ffe0ff */
[----:B------:R-:W-:Y:S01]  /*1ca0*/  ISETP.GT.U32.AND P0, PT, R9, R14, PT ;  /* 0x0000000e0900720c */ /* 0x000fe20003f04070 */
[--C-:B------:R-:W-:Y:S01]  /*1cb0*/  @!P5 IMAD.IADD R15, R15, 0x1, -R9.reuse ;  /* 0x000000010f0fd824 */ /* 0x100fe200078e0a09 */
[----:B------:R-:W-:Y:S01]  /*1cc0*/  ISETP.GT.U32.AND P1, PT, R9, R22, PT ;  /* 0x000000160900720c */ /* 0x000fe20003f24070 */
[----:B------:R-:W-:Y:S01]  /*1cd0*/  @!P4 IMAD.IADD R17, R17, 0x1, -R9 ;  /* 0x000000011111c824 */ /* 0x000fe200078e0a09 */
[----:B------:R-:W-:Y:S01]  /*1ce0*/  ISETP.GE.AND P5, PT, R12, RZ, PT ;  /* 0x000000ff0c00720c */ /* 0x000fe20003fa6270 */
[----:B------:R-:W-:Y:S01]  /*1cf0*/  IMAD.WIDE R12, R13, 0x4, R6 ;  /* 0x000000040d0c7825 */ /* 0x000fe200078e0206 */
[----:B------:R-:W-:-:S02]  /*1d00*/  ISETP.GE.AND P4, PT, R18, RZ, PT ;  /* 0x000000ff1200720c */ /* 0x000fc40003f86270 */
[-C--:B------:R-:W-:Y:S02]  /*1d10*/  @!P6 IADD3 R16, PT, PT, R16, -R9.reuse, RZ ;  /* 0x800000091010e210 */ /* 0x080fe40007ffe0ff */
[----:B------:R-:W-:Y:S01]  /*1d20*/  ISETP.GE.AND P6, PT, R19, RZ, PT ;  /* 0x000000ff1300720c */ /* 0x000fe20003fc6270 */
[----:B------:R0:W2:Y:S01]  /*1d30*/  LDG.E R8, desc[UR4][R12.64] ;  /* 0x000000040c087981 */ /* 0x0000a2000c1e1900 */
[----:B------:R-:W-:Y:S02]  /*1d40*/  SEL R11, R23, R10, !P2 ;  /* 0x0000000a170b7207 */ /* 0x000fe40005000000 */
[----:B------:R-:W-:Y:S02]  /*1d50*/  @!P0 IADD3 R14, PT, PT, R14, -R9, RZ ;  /* 0x800000090e0e8210 */ /* 0x000fe40007ffe0ff */
[----:B------:R-:W-:Y:S01]  /*1d60*/  ISETP.GE.AND P0, PT, R24, RZ, PT ;  /* 0x000000ff1800720c */ /* 0x000fe20003f06270 */
[----:B------:R-:W-:Y:S02]  /*1d70*/  @!P1 IMAD.IADD R22, R22, 0x1, -R9 ;  /* 0x0000000116169824 */ /* 0x000fe400078e0a09 */
[----:B------:R-:W-:Y:S01]  /*1d80*/  IMAD.WIDE R10, R11, 0x4, R6 ;  /* 0x000000040b0a7825 */ /* 0x000fe200078e0206 */
[----:B0-----:R-:W-:-:S03]  /*1d90*/  SEL R13, R23, R26, !P2 ;  /* 0x0000001a170d7207 */ /* 0x001fc60005000000 */
[----:B------:R-:W-:Y:S01]  /*1da0*/  @!P5 IMAD.MOV R14, RZ, RZ, -R14 ;  /* 0x000000ffff0ed224 */ /* 0x000fe200078e0a0e */
[----:B------:R-:W-:Y:S01]  /*1db0*/  @!P3 IADD3 R15, PT, PT, -R15, RZ, RZ ;  /* 0x000000ff0f0fb210 */ /* 0x000fe20007ffe1ff */
[----:B------:R-:W-:Y:S01]  /*1dc0*/  @!P4 IMAD.MOV R16, RZ, RZ, -R16 ;  /* 0x000000ffff10c224 */ /* 0x000fe200078e0a10 */
[----:B------:R-:W-:Y:S01]  /*1dd0*/  @!P6 IADD3 R22, PT, PT, -R22, RZ, RZ ;  /* 0x000000ff1616e210 */ /* 0x000fe20007ffe1ff */
[----:B------:R0:W2:Y:S02]  /*1de0*/  LDG.E R9, desc[UR4][R10.64] ;  /* 0x000000040a097981 */ /* 0x0000a4000c1e1900 */
[----:B------:R-:W-:Y:S02]  /*1df0*/  @!P0 IADD3 R17, PT, PT, -R17, RZ, RZ ;  /* 0x000000ff11118210 */ /* 0x000fe40007ffe1ff */
[C---:B------:R-:W-:Y:S02]  /*1e00*/  SEL R25, R23.reuse, R15, !P2 ;  /* 0x0000000f17197207 */ /* 0x040fe40005000000 */
[----:B------:R-:W-:-:S02]  /*1e10*/  SEL R19, R23, R17, !P2 ;  /* 0x0000001117137207 */ /* 0x000fc40005000000 */
[----:B------:R-:W-:Y:S01]  /*1e20*/  SEL R27, R23, R14, !P2 ;  /* 0x0000000e171b7207 */ /* 0x000fe20005000000 */
[--C-:B0-----:R-:W-:Y:S01]  /*1e30*/  IMAD.WIDE R10, R13, 0x4, R6.reuse ;  /* 0x000000040d0a7825 */ /* 0x101fe200078e0206 */
[C---:B------:R-:W-:Y:S02]  /*1e40*/  SEL R13, R23.reuse, R16, !P2 ;  /* 0x00000010170d7207 */ /* 0x040fe40005000000 */
[----:B------:R-:W-:Y:S01]  /*1e50*/  SEL R17, R23, R22, !P2 ;  /* 0x0000001617117207 */ /* 0x000fe20005000000 */
[--C-:B------:R-:W-:Y:S02]  /*1e60*/  IMAD.WIDE R24, R25, 0x4, R6.reuse ;  /* 0x0000000419187825 */ /* 0x100fe400078e0206 */
[----:B------:R-:W2:Y:S02]  /*1e70*/  LDG.E R10, desc[UR4][R10.64] ;  /* 0x000000040a0a7981 */ /* 0x000ea4000c1e1900 */
[----:B------:R-:W-:-:S04]  /*1e80*/  IMAD.WIDE R26, R27, 0x4, R6 ;  /* 0x000000041b1a7825 */ /* 0x000fc800078e0206 */
[--C-:B------:R-:W-:Y:S01]  /*1e90*/  IMAD.WIDE R18, R19, 0x4, R6.reuse ;  /* 0x0000000413127825 */ /* 0x100fe200078e0206 */
[----:B------:R-:W3:Y:S03]  /*1ea0*/  LDG.E R12, desc[UR4][R26.64] ;  /* 0x000000041a0c7981 */ /* 0x000ee6000c1e1900 */
[--C-:B------:R-:W-:Y:S01]  /*1eb0*/  IMAD.WIDE R22, R13, 0x4, R6.reuse ;  /* 0x000000040d167825 */ /* 0x100fe200078e0206 */
[----:B------:R-:W2:Y:S03]  /*1ec0*/  LDG.E R11, desc[UR4][R24.64] ;  /* 0x00000004180b7981 */ /* 0x000ea6000c1e1900 */
[----:B------:R-:W-:Y:S01]  /*1ed0*/  IMAD.WIDE R16, R17, 0x4, R6 ;  /* 0x0000000411107825 */ /* 0x000fe200078e0206 */
[----:B------:R-:W3:Y:S04]  /*1ee0*/  LDG.E R13, desc[UR4][R18.64] ;  /* 0x00000004120d7981 */ /* 0x000ee8000c1e1900 */
[----:B------:R-:W3:Y:S04]  /*1ef0*/  LDG.E R14, desc[UR4][R22.64] ;  /* 0x00000004160e7981 */ /* 0x000ee8000c1e1900 */
[----:B------:R-:W3:Y:S01]  /*1f00*/  LDG.E R15, desc[UR4][R16.64] ;  /* 0x00000004100f7981 */ /* 0x000ee2000c1e1900 */
[----:B------:R-:W-:-:S05]  /*1f10*/  VIADD R28, R28, 0x8 ;  /* 0x000000081c1c7836 */ /* 0x000fca0000000000 */
[----:B------:R-:W-:Y:S01]  /*1f20*/  ISETP.NE.AND P0, PT, R28, 0x200, PT ;  /* 0x000002001c00780c */ /* 0x000fe20003f05270 */
[----:B--2---:R-:W-:Y:S04]  /*1f30*/  STL.128 [R21+-0x10], R8 ;  /* 0xfffff00815007387 */ /* 0x004fe80000100c00 */
[----:B---3--:R0:W-:Y:S02]  /*1f40*/  STL.128 [R21], R12 ;  /* 0x0000000c15007387 */ /* 0x0081e40000100c00 */
[----:B0-----:R-:W-:-:S06]  /*1f50*/  IADD3 R21, PT, PT, R21, 0x20, RZ ;  /* 0x0000002015157810 */ /* 0x001fcc0007ffe0ff */
[----:B------:R-:W-:Y:S05]  /*1f60*/  @P0 BRA `(.L_x_0) ;  /* 0xfffffff000540947 */ /* 0x000fea000383ffff */
[C---:B------:R-:W-:Y:S01]  /*1f70*/  VIADD R4, R0.reuse, 0xffffffff ;  /* 0xffffffff00047836 */ /* 0x040fe20000000000 */
[----:B------:R-:W-:Y:S02]  /*1f80*/  LOP3.LUT R2, R0, 0xf, RZ, 0xc0, !PT ;  /* 0x0000000f00027812 */ /* 0x000fe400078ec0ff */
[----:B------:R-:W-:Y:S02]  /*1f90*/  MOV R11, RZ ;  /* 0x000000ff000b7202 */ /* 0x000fe40000000f00 */
[----:B------:R-:W-:Y:S01]  /*1fa0*/  ISETP.GE.U32.AND P0, PT, R4, 0xf, PT ;  /* 0x0000000f0400780c */ /* 0x000fe20003f06070 */
[----:B------:R-:W-:Y:S01]  /*1fb0*/  IMAD.MOV.U32 R4, RZ, RZ, RZ ;  /* 0x000000ffff047224 */ /* 0x000fe200078e00ff */
[----:B------:R-:W-:-:S11]  /*1fc0*/  ISETP.NE.AND P1, PT, R2, RZ, PT ;  /* 0x000000ff0200720c */ /* 0x000fd60003f25270 */
[----:B------:R-:W-:Y:S05]  /*1fd0*/  @!P0 BRA `(.L_x_1) ;  /* 0x0000000400688947 */ /* 0x000fea0003800000 */
[----:B------:R-:W0:Y:S01]  /*1fe0*/  LDC.64 R12, c[0x0][0x388] ;  /* 0x0000e200ff0c7b82 */ /* 0x000e220000000a00 */
[----:B------:R-:W-:Y:S01]  /*1ff0*/  LOP3.LUT R4, R0, 0x7ffffff0, RZ, 0xc0, !PT ;  /* 0x7ffffff000047812 */ /* 0x000fe200078ec0ff */
[----:B------:R-:W-:Y:S02]  /*2000*/  HFMA2 R11, -RZ, RZ, 0, 0 ;  /* 0x00000000ff0b7431 */ /* 0x000fe400000001ff */
[----:B------:R-:W-:Y:S01]  /*2010*/  IMAD.MOV.U32 R6, RZ, RZ, 0x4 ;  /* 0x00000004ff067424 */ /* 0x000fe200078e00ff */
[----:B------:R-:W-:Y:S01]  /*2020*/  MOV R7, R5 ;  /* 0x0000000500077202 */ /* 0x000fe20000000f00 */
[----:B------:R-:W-:-:S07]  /*2030*/  IMAD.MOV R8, RZ, RZ, -R4 ;  /* 0x000000ffff087224 */ /* 0x000fce00078e0a04 */
.L_x_2:
[----:B------:R-:W-:Y:S01]  /*2040*/  SHF.L.U32 R26, R6, 0x2, RZ ;  /* 0x00000002061a7819 */ /* 0x000fe200000006ff */
[----:B0-----:R-:W-:-:S03]  /*2050*/  IMAD.WIDE R18, R7, 0x4, R12 ;  /* 0x0000000407127825 */ /* 0x001fc600078e020c */
[C---:B------:R-:W-:Y:S01]  /*2060*/  IADD3 R10, PT, PT, R26.reuse, -0xc, RZ ;  /* 0xfffffff41a0a7810 */ /* 0x040fe20007ffe0ff */
[----:B------:R-:W-:Y:S01]  /*2070*/  VIADD R14, R26, 0xfffffff0 ;  /* 0xfffffff01a0e7836 */ /* 0x000fe20000000000 */
[----:B------:R0:W2:Y:S02]  /*2080*/  LDG.E R25, desc[UR4][R18.64] ;  /* 0x0000000412197981 */ /* 0x0000a4000c1e1900 */
[----:B------:R-:W-:Y:S02]  /*2090*/  LOP3.LUT R10, R10, 0x7c4, RZ, 0xc0, !PT ;  /* 0x000007c40a0a7812 */ /* 0x000fe400078ec0ff */
[----:B------:R-:W-:-:S05]  /*20a0*/  LOP3.LUT R14, R14, 0x7c0, RZ, 0xc0, !PT ;  /* 0x000007c00e0e7812 */ /* 0x000fca00078ec0ff */
[----:B------:R-:W-:Y:S01]  /*20b0*/  IMAD.IADD R24, R1, 0x1, R14 ;  /* 0x0000000101187824 */ /* 0x000fe200078e020e */
[----:B------:R-:W-:Y:S01]  /*20c0*/  IADD3 R14, PT, PT, R26, -0x8, RZ ;  /* 0xfffffff81a0e7810 */ /* 0x000fe20007ffe0ff */
[----:B------:R-:W-:-:S04]  /*20d0*/  IMAD.WIDE R22, R0, 0x4, R18 ;  /* 0x0000000400167825 */ /* 0x000fc800078e0212 */
[C---:B------:R-:W-:Y:S01]  /*20e0*/  IMAD.IADD R9, R1.reuse, 0x1, R10 ;  /* 0x0000000101097824 */ /* 0x040fe200078e020a */
[----:B------:R-:W2:Y:S01]  /*20f0*/  LDL R24, [R24] ;  /* 0x0000000018187983 */ /* 0x000ea20000100800 */
[----:B------:R-:W-:Y:S01]  /*2100*/  LOP3.LUT R10, R14, 0x7c8, RZ, 0xc0, !PT ;  /* 0x000007c80e0a7812 */ /* 0x000fe200078ec0ff */
[----:B------:R-:W-:Y:S02]  /*2110*/  IMAD.WIDE R16, R0, 0x4, R22 ;  /* 0x0000000400107825 */ /* 0x000fe400078e0216 */
[----:B------:R-:W3:Y:S01]  /*2120*/  LDG.E R15, desc[UR4][R22.64] ;  /* 0x00000004160f7981 */ /* 0x000ee2000c1e1900 */
[----:B------:R-:W-:-:S03]  /*2130*/  IADD3 R10, PT, PT, R1, R10, RZ ;  /* 0x0000000a010a7210 */ /* 0x000fc60007ffe0ff */
[----:B------:R-:W3:Y:S04]  /*2140*/  LDL R29, [R9] ;  /* 0x00000000091d7983 */ /* 0x000ee80000100800 */
[----:B------:R2:W4:Y:S04]  /*2150*/  LDG.E R20, desc[UR4][R16.64] ;  /* 0x0000000410147981 */ /* 0x000528000c1e1900 */
[----:B------:R-:W4:Y:S01]  /*2160*/  LDL R21, [R10] ;  /* 0x000000000a157983 */ /* 0x000f220000100800 */
[----:B0-----:R-:W-:-:S03]  /*2170*/  IMAD.WIDE R18, R0, 0x4, R16 ;  /* 0x0000000400127825 */ /* 0x001fc600078e0210 */
[----:B------:R-:W5:Y:S04]  /*2180*/  LDL R28, [R9+0x8] ;  /* 0x00000800091c7983 */ /* 0x000f680000100800 */
[----:B------:R-:W5:Y:S01]  /*2190*/  LDG.E R27, desc[UR4][R18.64] ;  /* 0x00000004121b7981 */ /* 0x000f62000c1e1900 */
[C---:B------:R-:W-:Y:S02]  /*21a0*/  LOP3.LUT R14, R26.reuse, 0x7d0, RZ, 0xc0, !PT ;  /* 0x000007d01a0e7812 */ /* 0x040fe400078ec0ff */
[----:B------:R-:W-:-:S04]  /*21b0*/  IADD3 R26, PT, PT, R26, 0x10, RZ ;  /* 0x000000101a1a7810 */ /* 0x000fc80007ffe0ff */
[----:B------:R-:W-:-:S05]  /*21c0*/  LOP3.LUT R26, R26, 0x7e0, RZ, 0xc0, !PT ;  /* 0x000007e01a1a7812 */ /* 0x000fca00078ec0ff */
[----:B------:R-:W-:-:S06]  /*21d0*/  IMAD.IADD R26, R1, 0x1, R26 ;  /* 0x00000001011a7824 */ /* 0x000fcc00078e021a */
[----:B------:R-:W5:Y:S01]  /*21e0*/  LDL R26, [R26] ;  /* 0x000000001a1a7983 */ /* 0x000f620000100800 */
[----:B--2---:R-:W-:Y:S01]  /*21f0*/  FFMA R16, R24, R25, R11 ;  /* 0x0000001918107223 */ /* 0x004fe2000000000b */
[----:B------:R-:W-:Y:S02]  /*2200*/  IMAD.IADD R11, R1, 0x1, R14 ;  /* 0x00000001010b7824 */ /* 0x000fe400078e020e */
[C---:B------:R-:W-:Y:S02]  /*2210*/  IMAD.WIDE R24, R0.reuse, 0x4, R18 ;  /* 0x0000000400187825 */ /* 0x040fe400078e0212 */
[----:B------:R-:W2:Y:S02]  /*2220*/  LDL R18, [R10+0x10] ;  /* 0x000010000a127983 */ /* 0x000ea40000100800 */
[----:B---3--:R-:W-:Y:S02]  /*2230*/  FFMA R29, R29, R15, R16 ;  /* 0x0000000f1d1d7223 */ /* 0x008fe40000000010 */
[----:B------:R-:W3:Y:S01]  /*2240*/  LDG.E R14, desc[UR4][R24.64] ;  /* 0x00000004180e7981 */ /* 0x000ee2000c1e1900 */
[----:B------:R-:W-:-:S03]  /*2250*/  IMAD.WIDE R22, R0, 0x4, R24 ;  /* 0x0000000400167825 */ /* 0x000fc600078e0218 */
[----:B------:R-:W3:Y:S01]  /*2260*/  LDL R15, [R11] ;  /* 0x000000000b0f7983 */ /* 0x000ee20000100800 */
[----:B----4-:R-:W-:-:S03]  /*2270*/  FFMA R29, R21, R20, R29 ;  /* 0x00000014151d7223 */ /* 0x010fc6000000001d */
[----:B------:R-:W4:Y:S01]  /*2280*/  LDL R16, [R9+0x10] ;  /* 0x0000100009107983 */ /* 0x000f220000100800 */
[----:B------:R-:W-:-:S03]  /*2290*/  IMAD.WIDE R20, R0, 0x4, R22 ;  /* 0x0000000400147825 */ /* 0x000fc600078e0216 */
[----:B------:R-:W4:Y:S04]  /*22a0*/  LDG.E R17, desc[UR4][R22.64] ;  /* 0x0000000416117981 */ /* 0x000f28000c1e1900 */
[----:B------:R0:W2:Y:S04]  /*22b0*/  LDG.E R19, desc[UR4][R20.64] ;  /* 0x0000000414137981 */ /* 0x0000a8000c1e1900 */
[----:B------:R-:W2:Y:S04]  /*22c0*/  LDL R24, [R9+0x18] ;  /* 0x0000180009187983 */ /* 0x000ea80000100800 */
[----:B------:R-:W2:Y:S01]  /*22d0*/  LDL R11, [R11+0x20] ;  /* 0x000020000b0b7983 */ /* 0x000ea20000100800 */
[----:B0-----:R-:W-:-:S05]  /*22e0*/  IMAD.WIDE R20, R0, 0x4, R20 ;  /* 0x0000000400147825 */ /* 0x001fca00078e0214 */
[----:B------:R0:W2:Y:S01]  /*22f0*/  LDG.E R25, desc[UR4][R20.64] ;  /* 0x0000000414197981 */ /* 0x0000a2000c1e1900 */
[----:B------:R-:W-:-:S04]  /*2300*/  IMAD.WIDE R22, R0, 0x4, R20 ;  /* 0x0000000400167825 */ /* 0x000fc800078e0214 */
[----:B-----5:R-:W-:Y:S02]  /*2310*/  FFMA R28, R28, R27, R29 ;  /* 0x0000001b1c1c7223 */ /* 0x020fe4000000001d */
[----:B------:R-:W5:Y:S02]  /*2320*/  LDG.E R27, desc[UR4][R22.64] ;  /* 0x00000004161b7981 */ /* 0x000f64000c1e1900 */
[----:B---3--:R-:W-:Y:S01]  /*2330*/  FFMA R29, R15, R14, R28 ;  /* 0x0000000e0f1d7223 */ /* 0x008fe2000000001c */
[----:B------:R-:W-:-:S05]  /*2340*/  IMAD.WIDE R14, R0, 0x4, R22 ;  /* 0x00000004000e7825 */ /* 0x000fca00078e0216 */
[----:B------:R1:W3:Y:S01]  /*2350*/  LDG.E R28, desc[UR4][R14.64] ;  /* 0x000000040e1c7981 */ /* 0x0002e2000c1e1900 */
[----:B----4-:R-:W-:Y:S01]  /*2360*/  FFMA R29, R16, R17, R29 ;  /* 0x00000011101d7223 */ /* 0x010fe2000000001d */
[----:B------:R-:W-:-:S04]  /*2370*/  IMAD.WIDE R16, R0, 0x4, R14 ;  /* 0x0000000400107825 */ /* 0x000fc800078e020e */
[----:B--2---:R-:W-:Y:S01]  /*2380*/  FFMA R29, R18, R19, R29 ;  /* 0x00000013121d7223 */ /* 0x004fe2000000001d */
[----:B------:R-:W-:-:S04]  /*2390*/  IMAD.WIDE R18, R0, 0x4, R16 ;  /* 0x0000000400127825 */ /* 0x000fc800078e0210 */
[----:B0-----:R-:W-:Y:S02]  /*23a0*/  IMAD.WIDE R20, R0, 0x4, R18 ;  /* 0x0000000400147825 */ /* 0x001fe400078e0212 */
[----:B------:R-:W2:Y:S02]  /*23b0*/  LDG.E R18, desc[UR4][R18.64] ;  /* 0x0000000412127981 */ /* 0x000ea4000c1e1900 */
[----:B-1----:R-:W-:Y:S02]  /*23c0*/  FFMA R15, R24, R25, R29 ;  /* 0x00000019180f7223 */ /* 0x002fe4000000001d */
[----:B------:R-:W3:Y:S01]  /*23d0*/  LDL R25, [R9+0x20] ;  /* 0x0000200009197983 */ /* 0x000ee20000100800 */
[----:B------:R-:W-:-:S03]  /*23e0*/  IMAD.WIDE R22, R0, 0x4, R20 ;  /* 0x0000000400167825 */ /* 0x000fc600078e0214 */
[----:B------:R0:W4:Y:S01]  /*23f0*/  LDG.E R24, desc[UR4][R16.64] ;  /* 0x0000000410187981 */ /* 0x000122000c1e1900 */
[----:B-----5:R-:W-:-:S03]  /*2400*/  FFMA R26, R26, R27, R15 ;  /* 0x0000001b1a1a7223 */ /* 0x020fc6000000000f */
[----:B------:R-:W4:Y:S04]  /*2410*/  LDL R29, [R10+0x20] ;  /* 0x000020000a1d7983 */ /* 0x000f280000100800 */
[----:B------:R-:W2:Y:S01]  /*2420*/  LDL R27, [R9+0x28] ;  /* 0x00002800091b7983 */ /* 0x000ea20000100800 */
[----:B------:R-:W-:-:S03]  /*2430*/  IMAD.WIDE R14, R0, 0x4, R22 ;  /* 0x00000004000e7825 */ /* 0x000fc600078e0216 */
[----:B------:R-:W5:Y:S04]  /*2440*/  LDG.E R20, desc[UR4][R20.64] ;  /* 0x0000000414147981 */ /* 0x000f68000c1e1900 */
[----:B------:R-:W5:Y:S01]  /*2450*/  LDG.E R22, desc[UR4][R22.64] ;  /* 0x0000000416167981 */ /* 0x000f62000c1e1900 */
[----:B0-----:R-:W-:-:S03]  /*2460*/  IMAD.WIDE R16, R0, 0x4, R14 ;  /* 0x0000000400107825 */ /* 0x001fc600078e020e */
[----:B------:R-:W5:Y:S04]  /*2470*/  LDG.E R19, desc[UR4][R14.64] ;  /* 0x000000040e137981 */ /* 0x000f68000c1e1900 */
[----:B------:R-:W5:Y:S04]  /*2480*/  LDL R21, [R9+0x30] ;  /* 0x0000300009157983 */ /* 0x000f680000100800 */
[----:B------:R-:W5:Y:S04]  /*2490*/  LDL R10, [R10+0x30] ;  /* 0x000030000a0a7983 */ /* 0x000f680000100800 */
[----:B------:R-:W5:Y:S04]  /*24a0*/  LDG.E R16, desc[UR4][R16.64] ;  /* 0x0000000410107981 */ /* 0x000f68000c1e1900 */
[----:B------:R-:W5:Y:S01]  /*24b0*/  LDL R15, [R9+0x38] ;  /* 0x00003800090f7983 */ /* 0x000f620000100800 */
[----:B------:R-:W-:-:S04]  /*24c0*/  IADD3 R8, PT, PT, R8, 0x10, RZ ;  /* 0x0000001008087810 */ /* 0x000fc80007ffe0ff */
[----:B------:R-:W-:Y:S01]  /*24d0*/  ISETP.NE.AND P0, PT, R8, RZ, PT ;  /* 0x000000ff0800720c */ /* 0x000fe20003f05270 */
[----:B------:R-:W-:Y:S01]  /*24e0*/  VIADD R6, R6, 0x10 ;  /* 0x0000001006067836 */ /* 0x000fe20000000000 */
[----:B------:R-:W-:Y:S01]  /*24f0*/  LEA R7, R0, R7, 0x4 ;  /* 0x0000000700077211 */ /* 0x000fe200078e20ff */
[----:B---3--:R-:W-:-:S04]  /*2500*/  FFMA R26, R25, R28, R26 ;  /* 0x0000001c191a7223 */ /* 0x008fc8000000001a */
[----:B----4-:R-:W-:-:S04]  /*2510*/  FFMA R24, R29, R24, R26 ;  /* 0x000000181d187223 */ /* 0x010fc8000000001a */
[----:B--2---:R-:W-:-:S04]  /*2520*/  FFMA R18, R27, R18, R24 ;  /* 0x000000121b127223 */ /* 0x004fc80000000018 */
[----:B-----5:R-:W-:-:S04]  /*2530*/  FFMA R18, R11, R20, R18 ;  /* 0x000000140b127223 */ /* 0x020fc80000000012 */
[----:B------:R-:W-:-:S04]  /*2540*/  FFMA R21, R21, R22, R18 ;  /* 0x0000001615157223 */ /* 0x000fc80000000012 */
[----:B------:R-:W-:-:S04]  /*2550*/  FFMA R14, R10, R19, R21 ;  /* 0x000000130a0e7223 */ /* 0x000fc80000000015 */
[----:B------:R-:W-:Y:S01]  /*2560*/  FFMA R11, R15, R16, R14 ;  /* 0x000000100f0b7223 */ /* 0x000fe2000000000e */
[----:B------:R-:W-:Y:S06]  /*2570*/  @P0 BRA `(.L_x_2) ;  /* 0xfffffff800b00947 */ /* 0x000fec000383ffff */
.L_x_1:
[----:B------:R-:W-:Y:S05]  /*2580*/  @!P1 BRA `(.L_x_3) ;  /* 0x0000000400cc9947 */ /* 0x000fea0003800000 */
[----:B------:R-:W-:Y:S02]  /*2590*/  ISETP.GE.U32.AND P0, PT, R2, 0x8, PT ;  /* 0x000000080200780c */ /* 0x000fe40003f06070 */
[----:B------:R-:W-:-:S04]  /*25a0*/  LOP3.LUT R19, R0, 0x7, RZ, 0xc0, !PT ;  /* 0x0000000700137812 */ /* 0x000fc800078ec0ff */
[----:B------:R-:W-:-:S07]  /*25b0*/  ISETP.NE.AND P1, PT, R19, RZ, PT ;  /* 0x000000ff1300720c */ /* 0x000fce0003f25270 */
[----:B------:R-:W-:Y:S06]  /*25c0*/  @!P0 BRA `(.L_x_4) ;  /* 0x0000000000ec8947 */ /* 0x000fec0003800000 */
[----:B------:R-:W0:Y:S01]  /*25d0*/  LDC.64 R12, c[0x0][0x388] ;  /* 0x0000e200ff0c7b82 */ /* 0x000e220000000a00 */
[C---:B------:R-:W-:Y:S02]  /*25e0*/  IMAD R7, R4.reuse, R0, R5 ;  /* 0x0000000004077224 */ /* 0x040fe400078e0205 */
[----:B------:R-:W-:-:S04]  /*25f0*/  IMAD.SHL.U32 R9, R4, 0x4, RZ ;  /* 0x0000000404097824 */ /* 0x000fc800078e00ff */
[C---:B------:R-:W-:Y:S01]  /*2600*/  VIADD R8, R9.reuse, 0x8 ;  /* 0x0000000809087836 */ /* 0x040fe20000000000 */
[C---:B------:R-:W-:Y:S02]  /*2610*/  IADD3 R6, PT, PT, R9.reuse, 0x4, RZ ;  /* 0x0000000409067810 */ /* 0x040fe40007ffe0ff */
[----:B------:R-:W-:Y:S01]  /*2620*/  LOP3.LUT R2, R9, 0x7fc, RZ, 0xc0, !PT ;  /* 0x000007fc09027812 */ /* 0x000fe200078ec0ff */
[----:B0-----:R-:W-:Y:S01]  /*2630*/  IMAD.WIDE R12, R7, 0x4, R12 ;  /* 0x00000004070c7825 */ /* 0x001fe200078e020c */
[----:B------:R-:W-:Y:S02]  /*2640*/  LOP3.LUT R6, R6, 0x7fc, RZ, 0xc0, !PT ;  /* 0x000007fc06067812 */ /* 0x000fe400078ec0ff */
[----:B------:R-:W-:Y:S01]  /*2650*/  IADD3 R28, PT, PT, R1, R2, RZ ;  /* 0x00000002011c7210 */ /* 0x000fe20007ffe0ff */
[C---:B------:R-:W-:Y:S01]  /*2660*/  VIADD R20, R9.reuse, 0x10 ;  /* 0x0000001009147836 */ /* 0x040fe20000000000 */
[----:B------:R-:W-:Y:S01]  /*2670*/  IADD3 R18, PT, PT, R9, 0xc, RZ ;  /* 0x0000000c09127810 */ /* 0x000fe20007ffe0ff */
[----:B------:R-:W-:Y:S01]  /*2680*/  IMAD.WIDE R14, R0, 0x4, R12 ;  /* 0x00000004000e7825 */ /* 0x000fe200078e020c */
[----:B------:R0:W2:Y:S01]  /*2690*/  LDG.E R10, desc[UR4][R12.64] ;  /* 0x000000040c0a7981 */ /* 0x0000a2000c1e1900 */
[----:B------:R-:W-:-:S02]  /*26a0*/  LOP3.LUT R8, R8, 0x7fc, RZ, 0xc0, !PT ;  /* 0x000007fc08087812 */ /* 0x000fc400078ec0ff */
[----:B------:R-:W-:Y:S01]  /*26b0*/  IMAD.IADD R22, R1, 0x1, R6 ;  /* 0x0000000101167824 */ /* 0x000fe200078e0206 */
[C---:B------:R-:W-:Y:S01]  /*26c0*/  IADD3 R24, PT, PT, R9.reuse, 0x14, RZ ;  /* 0x0000001409187810 */ /* 0x040fe20007ffe0ff */
[----:B------:R-:W-:Y:S01]  /*26d0*/  IMAD.WIDE R16, R0, 0x4, R14 ;  /* 0x0000000400107825 */ /* 0x000fe200078e020e */
[----:B------:R-:W-:Y:S01]  /*26e0*/  LOP3.LUT R6, R20, 0x7fc, RZ, 0xc0, !PT ;  /* 0x000007fc14067812 */ /* 0x000fe200078ec0ff */
[----:B------:R1:W3:Y:S01]  /*26f0*/  LDG.E R7, desc[UR4][R14.64] ;  /* 0x000000040e077981 */ /* 0x0002e2000c1e1900 */
[----:B------:R-:W-:Y:S01]  /*2700*/  LOP3.LUT R2, R18, 0x7fc, RZ, 0xc0, !PT ;  /* 0x000007fc12027812 */ /* 0x000fe200078ec0ff */
[----:B------:R-:W-:Y:S02]  /*2710*/  VIADD R23, R9, 0x18 ;  /* 0x0000001809177836 */ /* 0x000fe40000000000 */
[----:B0-----:R-:W-:Y:S01]  /*2720*/  IMAD.WIDE R12, R0, 0x4, R16 ;  /* 0x00000004000c7825 */ /* 0x001fe200078e0210 */
[----:B------:R-:W2:Y:S01]  /*2730*/  LDL R20, [R28] ;  /* 0x000000001c147983 */ /* 0x000ea20000100800 */
[----:B------:R-:W-:-:S03]  /*2740*/  IADD3 R25, PT, PT, R1, R8, RZ ;  /* 0x0000000801197210 */ /* 0x000fc60007ffe0ff */
[----:B------:R-:W3:Y:S01]  /*2750*/  LDL R22, [R22] ;  /* 0x0000000016167983 */ /* 0x000ee20000100800 */
[----:B-1----:R-:W-:-:S03]  /*2760*/  IMAD.WIDE R14, R0, 0x4, R12 ;  /* 0x00000004000e7825 */ /* 0x002fc600078e020c */
[----:B------:R0:W4:Y:S01]  /*2770*/  LDG.E R18, desc[UR4][R16.64] ;  /* 0x0000000410127981 */ /* 0x000122000c1e1900 */
[----:B------:R-:W-:-:S03]  /*2780*/  IMAD.IADD R26, R1, 0x1, R2 ;  /* 0x00000001011a7824 */ /* 0x000fc600078e0202 */
[----:B------:R-:W4:Y:S01]  /*2790*/  LDL R25, [R25] ;  /* 0x0000000019197983 */ /* 0x000f220000100800 */
[----:B------:R-:W-:Y:S02]  /*27a0*/  LOP3.LUT R8, R24, 0x7fc, RZ, 0xc0, !PT ;  /* 0x000007fc18087812 */ /* 0x000fe400078ec0ff */
[----:B------:R-:W-:Y:S01]  /*27b0*/  IADD3 R27, PT, PT, R1, R6, RZ ;  /* 0x00000006011b7210 */ /* 0x000fe20007ffe0ff */
[----:B------:R1:W5:Y:S01]  /*27c0*/  LDG.E R21, desc[UR4][R12.64] ;  /* 0x000000040c157981 */ /* 0x000362000c1e1900 */
[----:B0-----:R-:W-:-:S03]  /*27d0*/  IMAD.WIDE R16, R0, 0x4, R14 ;  /* 0x0000000400107825 */ /* 0x001fc600078e020e */
[----:B------:R-:W5:Y:S01]  /*27e0*/  LDL R26, [R26] ;  /* 0x000000001a1a7983 */ /* 0x000f620000100800 */
[----:B------:R-:W-:Y:S01]  /*27f0*/  LOP3.LUT R6, R23, 0x7fc, RZ, 0xc0, !PT ;  /* 0x000007fc17067812 */ /* 0x000fe200078ec0ff */
[----:B------:R-:W-:Y:S01]  /*2800*/  VIADD R2, R9, 0x1c ;  /* 0x0000001c09027836 */ /* 0x000fe20000000000 */
[----:B------:R-:W-:Y:S01]  /*2810*/  IADD3 R29, PT, PT, R1, R8, RZ ;  /* 0x00000008011d7210 */ /* 0x000fe20007ffe0ff */
[----:B------:R-:W5:Y:S01]  /*2820*/  LDG.E R24, desc[UR4][R14.64] ;  /* 0x000000040e187981 */ /* 0x000f62000c1e1900 */
[----:B------:R-:W-:-:S03]  /*2830*/  IMAD.WIDE R8, R0, 0x4, R16 ;  /* 0x0000000400087825 */ /* 0x000fc600078e0210 */
[----:B------:R-:W5:Y:S01]  /*2840*/  LDL R23, [R27] ;  /* 0x000000001b177983 */ /* 0x000f620000100800 */
[----:B------:R-:W-:Y:S01]  /*2850*/  LOP3.LUT R2, R2, 0x7fc, RZ, 0xc0, !PT ;  /* 0x000007fc02027812 */ /* 0x000fe200078ec0ff */
[C---:B------:R-:W-:Y:S02]  /*2860*/  IMAD.IADD R28, R1.reuse, 0x1, R6 ;  /* 0x00000001011c7824 */ /* 0x040fe400078e0206 */
[----:B------:R-:W5:Y:S01]  /*2870*/  LDG.E R16, desc[UR4][R16.64] ;  /* 0x0000000410107981 */ /* 0x000f62000c1e1900 */
[----:B-1----:R-:W-:Y:S01]  /*2880*/  IMAD.WIDE R12, R0, 0x4, R8 ;  /* 0x00000004000c7825 */ /* 0x002fe200078e0208 */
[----:B------:R-:W-:Y:S02]  /*2890*/  IADD3 R2, PT, PT, R1, R2, RZ ;  /* 0x0000000201027210 */ /* 0x000fe40007ffe0ff */
[----:B------:R-:W5:Y:S04]  /*28a0*/  LDL R15, [R29] ;  /* 0x000000001d0f7983 */ /* 0x000f680000100800 */
[----:B------:R-:W5:Y:S04]  /*28b0*/  LDG.E R6, desc[UR4][R8.64] ;  /* 0x0000000408067981 */ /* 0x000f68000c1e1900 */
[----:B------:R-:W5:Y:S04]  /*28c0*/  LDL R27, [R28] ;  /* 0x000000001c1b7983 */ /* 0x000f680000100800 */
[----:B------:R-:W5:Y:S04]  /*28d0*/  LDG.E R12, desc[UR4][R12.64] ;  /* 0x000000040c0c7981 */ /* 0x000f68000c1e1900 */
[----:B------:R-:W5:Y:S01]  /*28e0*/  LDL R2, [R2] ;  /* 0x0000000002027983 */ /* 0x000f620000100800 */
[----:B------:R-:W-:-:S02]  /*28f0*/  VIADD R4, R4, 0x8 ;  /* 0x0000000804047836 */ /* 0x000fc40000000000 */
[----:B--2---:R-:W-:-:S04]  /*2900*/  FFMA R11, R20, R10, R11 ;  /* 0x0000000a140b7223 */ /* 0x004fc8000000000b */
[----:B---3--:R-:W-:-:S04]  /*2910*/  FFMA R22, R22, R7, R11 ;  /* 0x0000000716167223 */ /* 0x008fc8000000000b */
[----:B----4-:R-:W-:-:S04]  /*2920*/  FFMA R25, R25, R18, R22 ;  /* 0x0000001219197223 */ /* 0x010fc80000000016 */
[----:B-----5:R-:W-:-:S04]  /*2930*/  FFMA R26, R26, R21, R25 ;  /* 0x000000151a1a7223 */ /* 0x020fc80000000019 */
[----:B------:R-:W-:-:S04]  /*2940*/  FFMA R24, R23, R24, R26 ;  /* 0x0000001817187223 */ /* 0x000fc8000000001a */
[----:B------:R-:W-:-:S04]  /*2950*/  FFMA R16, R15, R16, R24 ;  /* 0x000000100f107223 */ /* 0x000fc80000000018 */
[----:B------:R-:W-:-:S04]  /*2960*/  FFMA R27, R27, R6, R16 ;  /* 0x000000061b1b7223 */ /* 0x000fc80000000010 */
[----:B------:R-:W-:-:S07]  /*2970*/  FFMA R11, R2, R12, R27 ;  /* 0x0000000c020b7223 */ /* 0x000fce000000001b */
.L_x_4:
[----:B------:R-:W-:Y:S05]  /*2980*/  @!P1 BRA `(.L_x_3) ;  /* 0x0000000000cc9947 */ /* 0x000fea0003800000 */
[----:B------:R-:W-:Y:S02]  /*2990*/  ISETP.GE.U32.AND P0, PT, R19, 0x4, PT ;  /* 0x000000041300780c */ /* 0x000fe40003f06070 */
[----:B------:R-:W-:-:S04]  /*29a0*/  LOP3.LUT R8, R0, 0x3, RZ, 0xc0, !PT ;  /* 0x0000000300087812 */ /* 0x000fc800078ec0ff */
[----:B------:R-:W-:-:S07]  /*29b0*/  ISETP.NE.AND P1, PT, R8, RZ, PT ;  /* 0x000000ff0800720c */ /* 0x000fce0003f25270 */
[----:B------:R-:W-:Y:S06]  /*29c0*/  @!P0 BRA `(.L_x_5) ;  /* 0x00000000007c8947 */ /* 0x000fec0003800000 */
[----:B------:R-:W0:Y:S01]  /*29d0*/  LDC.64 R6, c[0x0][0x388] ;  /* 0x0000e200ff067b82 */ /* 0x000e220000000a00 */
[C---:B------:R-:W-:Y:S01]  /*29e0*/  IMAD R17, R4.reuse, R0, R5 ;  /* 0x0000000004117224 */ /* 0x040fe200078e0205 */
[----:B------:R-:W-:-:S04]  /*29f0*/  SHF.L.U32 R9, R4, 0x2, RZ ;  /* 0x0000000204097819 */ /* 0x000fc800000006ff */
[----:B------:R-:W-:-:S05]  /*2a00*/  LOP3.LUT R2, R9, 0x7fc, RZ, 0xc0, !PT ;  /* 0x000007fc09027812 */ /* 0x000fca00078ec0ff */
[----:B------:R-:W-:Y:S01]  /*2a10*/  IMAD.IADD R18, R1, 0x1, R2 ;  /* 0x0000000101127824 */ /* 0x000fe200078e0202 */
[----:B------:R-:W-:-:S05]  /*2a20*/  IADD3 R19, PT, PT, R9, 0xc, RZ ;  /* 0x0000000c09137810 */ /* 0x000fca0007ffe0ff */
[----:B------:R-:W2:Y:S01]  /*2a30*/  LDL R18, [R18] ;  /* 0x0000000012127983 */ /* 0x000ea20000100800 */
[----:B0-----:R-:W-:Y:S01]  /*2a40*/  IMAD.WIDE R16, R17, 0x4, R6 ;  /* 0x0000000411107825 */ /* 0x001fe200078e0206 */
[----:B------:R-:W-:-:S03]  /*2a50*/  IADD3 R7, PT, PT, R9, 0x8, RZ ;  /* 0x0000000809077810 */ /* 0x000fc60007ffe0ff */
[----:B------:R-:W-:Y:S01]  /*2a60*/  VIADD R6, R9, 0x4 ;  /* 0x0000000409067836 */ /* 0x000fe20000000000 */
[----:B------:R-:W2:Y:S01]  /*2a70*/  LDG.E R10, desc[UR4][R16.64] ;  /* 0x00000004100a7981 */ /* 0x000ea2000c1e1900 */
[----:B------:R-:W-:-:S03]  /*2a80*/  IMAD.WIDE R12, R0, 0x4, R16 ;  /* 0x00000004000c7825 */ /* 0x000fc600078e0210 */
[----:B------:R-:W-:Y:S02]  /*2a90*/  LOP3.LUT R2, R6, 0x7fc, RZ, 0xc0, !PT ;  /* 0x000007fc06027812 */ /* 0x000fe400078ec0ff */
[----:B------:R-:W-:Y:S01]  /*2aa0*/  LOP3.LUT R6, R7, 0x7fc, RZ, 0xc0, !PT ;  /* 0x000007fc07067812 */ /* 0x000fe200078ec0ff */
[C---:B------:R-:W-:Y:S02]  /*2ab0*/  IMAD.WIDE R14, R0.reuse, 0x4, R12 ;  /* 0x00000004000e7825 */ /* 0x040fe400078e020c */
[----:B------:R-:W3:Y:S02]  /*2ac0*/  LDG.E R12, desc[UR4][R12.64] ;  /* 0x000000040c0c7981 */ /* 0x000ee4000c1e1900 */
[----:B------:R-:W-:Y:S01]  /*2ad0*/  IMAD.IADD R9, R1, 0x1, R2 ;  /* 0x0000000101097824 */ /* 0x000fe200078e0202 */
[----:B------:R-:W-:Y:S01]  /*2ae0*/  LOP3.LUT R2, R19, 0x7fc, RZ, 0xc0, !PT ;  /* 0x000007fc13027812 */ /* 0x000fe200078ec0ff */
[----:B------:R-:W4:Y:S01]  /*2af0*/  LDG.E R16, desc[UR4][R14.64] ;  /* 0x000000040e107981 */ /* 0x000f22000c1e1900 */
[----:B------:R-:W-:Y:S01]  /*2b00*/  IADD3 R19, PT, PT, R1, R6, RZ ;  /* 0x0000000601137210 */ /* 0x000fe20007ffe0ff */
[----:B------:R-:W-:-:S02]  /*2b10*/  IMAD.WIDE R6, R0, 0x4, R14 ;  /* 0x0000000400067825 */ /* 0x000fc400078e020e */
[----:B------:R-:W3:Y:S02]  /*2b20*/  LDL R9, [R9] ;  /* 0x0000000009097983 */ /* 0x000ee40000100800 */
[----:B------:R-:W-:Y:S02]  /*2b30*/  IMAD.IADD R2, R1, 0x1, R2 ;  /* 0x0000000101027824 */ /* 0x000fe400078e0202 */
[----:B------:R-:W4:Y:S04]  /*2b40*/  LDL R19, [R19] ;  /* 0x0000000013137983 */ /* 0x000f280000100800 */
[----:B------:R-:W5:Y:S04]  /*2b50*/  LDG.E R6, desc[UR4][R6.64] ;  /* 0x0000000406067981 */ /* 0x000f68000c1e1900 */
[----:B------:R-:W5:Y:S01]  /*2b60*/  LDL R17, [R2] ;  /* 0x0000000002117983 */ /* 0x000f620000100800 */
[----:B------:R-:W-:Y:S01]  /*2b70*/  IADD3 R4, PT, PT, R4, 0x4, RZ ;  /* 0x0000000404047810 */ /* 0x000fe20007ffe0ff */
[----:B--2---:R-:W-:-:S04]  /*2b80*/  FFMA R10, R18, R10, R11 ;  /* 0x0000000a120a7223 */ /* 0x004fc8000000000b */
[----:B---3--:R-:W-:-:S04]  /*2b90*/  FFMA R10, R9, R12, R10 ;  /* 0x0000000c090a7223 */ /* 0x008fc8000000000a */
[----:B----4-:R-:W-:-:S04]  /*2ba0*/  FFMA R10, R19, R16, R10 ;  /* 0x00000010130a7223 */ /* 0x010fc8000000000a */
[----:B-----5:R-:W-:-:S07]  /*2bb0*/  FFMA R11, R17, R6, R10 ;  /* 0x00000006110b7223 */ /* 0x020fce000000000a */
.L_x_5:
[----:B------:R-:W-:Y:S05]  /*2bc0*/  @!P1 BRA `(.L_x_3) ;  /* 0x00000000003c9947 */ /* 0x000fea0003800000 */
[----:B------:R-:W0:Y:S01]  /*2bd0*/  LDC.64 R6, c[0x0][0x388] ;  /* 0x0000e200ff067b82 */ /* 0x000e220000000a00 */
[----:B------:R-:W-:Y:S02]  /*2be0*/  IMAD.MOV R10, RZ, RZ, -R8 ;  /* 0x000000ffff0a7224 */ /* 0x000fe400078e0a08 */
[----:B------:R-:W-:-:S07]  /*2bf0*/  IMAD R13, R4, R0, R5 ;  /* 0x00000000040d7224 */ /* 0x000fce00078e0205 */
.L_x_6:
[----:B------:R-:W-:Y:S01]  /*2c00*/  SHF.L.U32 R2, R4, 0x2, RZ ;  /* 0x0000000204027819 */ /* 0x000fe200000006ff */
[----:B0-----:R-:W-:-:S03]  /*2c10*/  IMAD.WIDE R8, R13, 0x4, R6 ;  /* 0x000000040d087825 */ /* 0x001fc600078e0206 */
[----:B------:R-:W-:-:S03]  /*2c20*/  LOP3.LUT R2, R2, 0x7fc, RZ, 0xc0, !PT ;  /* 0x000007fc02027812 */ /* 0x000fc600078ec0ff */
[----:B------:R-:W2:Y:S02]  /*2c30*/  LDG.E R8, desc[UR4][R8.64] ;  /* 0x0000000408087981 */ /* 0x000ea4000c1e1900 */
[----:B------:R-:W-:-:S06]  /*2c40*/  IMAD.IADD R2, R1, 0x1, R2 ;  /* 0x0000000101027824 */ /* 0x000fcc00078e0202 */
[----:B------:R-:W2:Y:S01]  /*2c50*/  LDL R2, [R2] ;  /* 0x0000000002027983 */ /* 0x000ea20000100800 */
[----:B------:R-:W-:-:S04]  /*2c60*/  IADD3 R10, PT, PT, R10, 0x1, RZ ;  /* 0x000000010a0a7810 */ /* 0x000fc80007ffe0ff */
[----:B------:R-:W-:Y:S01]  /*2c70*/  ISETP.NE.AND P0, PT, R10, RZ, PT ;  /* 0x000000ff0a00720c */ /* 0x000fe20003f05270 */
[----:B------:R-:W-:Y:S01]  /*2c80*/  VIADD R4, R4, 0x1 ;  /* 0x0000000104047836 */ /* 0x000fe20000000000 */
[----:B------:R-:W-:Y:S01]  /*2c90*/  IADD3 R13, PT, PT, R13, R0, RZ ;  /* 0x000000000d0d7210 */ /* 0x000fe20007ffe0ff */
[----:B--2---:R-:W-:-:S10]  /*2ca0*/  FFMA R11, R2, R8, R11 ;  /* 0x00000008020b7223 */ /* 0x004fd4000000000b */
[----:B------:R-:W-:Y:S05]  /*2cb0*/  @P0 BRA `(.L_x_6) ;  /* 0xfffffffc00d00947 */ /* 0x000fea000383ffff */
.L_x_3:
[----:B------:R-:W0:Y:S01]  /*2cc0*/  LDC.64 R6, c[0x0][0x390] ;  /* 0x0000e400ff067b82 */ /* 0x000e220000000a00 */
[----:B------:R-:W-:-:S04]  /*2cd0*/  IMAD R3, R3, R0, R5 ;  /* 0x0000000003037224 */ /* 0x000fc800078e0205 */
[----:B0-----:R-:W-:-:S05]  /*2ce0*/  IMAD.WIDE R2, R3, 0x4, R6 ;  /* 0x0000000403027825 */ /* 0x001fca00078e0206 */
[----:B------:R-:W-:Y:S01]  /*2cf0*/  STG.E desc[UR4][R2.64], R11 ;  /* 0x0000000b02007986 */ /* 0x000fe2000c101904 */
[----:B------:R-:W-:Y:S05]  /*2d00*/  EXIT ;  /* 0x000000000000794d */ /* 0x000fea0003800000 */
.L_x_7:
[----:B------:R-:W-:-:S00]  /*2d10*/  BRA `(.L_x_7) ;  /* 0xfffffffc00fc7947 */ /* 0x000fc0000383ffff */
[----:B------:R-:W-:-:S00]  /*2d20*/  NOP ;  /* 0x0000000000007918 */ /* 0x000fc00000000000 */
        /* <DEDUP_REMOVED lines=13> */
.L_x_8:


//--------------------- .nv.shared.reserved.0     --------------------------
	.section	.nv.shared.reserved.0,"aw",@nobits
	.weak		__nv_reservedSMEM_offset_0_alias
	.size		__nv_reservedSMEM_offset_0_alias, 0, 64
	.other		__nv_reservedSMEM_offset_0_alias,@"STO_CUDA_RESERVED_SHARED STV_DEFAULT"
__nv_reservedSMEM_offset_0_alias:
	.zero		0
	.zero		64


//--------------------- .nv.constant0.matrix_mul_spill --------------------------
	.section	.nv.constant0.matrix_mul_spill,"a",@progbits
	.sectionflags	@""
	.align	4
.nv.constant0.matrix_mul_spill:
	.zero		924


//--------------------- SYMBOLS --------------------------

	.type		.nv.reservedSmem.offset0,@object
	.size		.nv.reservedSmem.offset0,0x4
